	.target	sm_90a

	.elftype	@"ET_EXEC"


//--------------------- .note.nv.tkinfo           --------------------------
	.section	.note.nv.tkinfo,"",@"SHT_NOTE"
	.sectionflags	@"SHF_NOTE_NV_TKINFO"
	.tkinfo
        /*0018*/ 	.word	0x00000002
        /*0030*/ 	.string	""
        /*0030*/ 	.string	"ptxas"
        /*0030*/ 	.string	"Cuda compilation tools, release 13.0, V13.0.88"
        /*0030*/ 	.string	"Build cuda_13.0.r13.0/compiler.36424714_0"
        /*0030*/ 	.string	"-v  -suppress-debug-info  -lineinfo  -arch sm_90a "



//--------------------- .note.nv.cuinfo           --------------------------
	.section	.note.nv.cuinfo,"",@"SHT_NOTE"
	.sectionflags	@"SHF_NOTE_NV_CUINFO"
        /*0018*/ 	.short	0x0002
        /*001a*/ 	.short	0x005a
        /*001c*/ 	.short	0x0082
	.zero		2


//--------------------- .nv.info                  --------------------------
	.section	.nv.info,"",@"SHT_CUDA_INFO"
	.align	4


	//----- nvinfo : EIATTR_REGCOUNT
	.align		4
        /*0000*/ 	.byte	0x04, 0x2f
        /*0002*/ 	.short	(.L_1 - .L_0)
	.align		4
.L_0:
        /*0004*/ 	.word	index@(matmul_kernel)
        /*0008*/ 	.word	0x000000fe


	//----- nvinfo : EIATTR_FRAME_SIZE
	.align		4
.L_1:
        /*000c*/ 	.byte	0x04, 0x11
        /*000e*/ 	.short	(.L_3 - .L_2)
	.align		4
.L_2:
        /*0010*/ 	.word	index@(matmul_kernel)
        /*0014*/ 	.word	0x00000000


	//----- nvinfo : EIATTR_MIN_STACK_SIZE
	.align		4
.L_3:
        /*0018*/ 	.byte	0x04, 0x12
        /*001a*/ 	.short	(.L_5 - .L_4)
	.align		4
.L_4:
        /*001c*/ 	.word	index@(matmul_kernel)
        /*0020*/ 	.word	0x00000000
.L_5:


//--------------------- .nv.compat                --------------------------
	.section	.nv.compat,"",@"SHT_CUDA_COMPAT_INFO"
	.align	4
        /*0000*/ 	.byte	0x02, 0x09, 0x01, 0x00, 0x02, 0x02, 0x04, 0x00, 0x02, 0x05, 0x05, 0x00, 0x03, 0x07, 0x01, 0x01
        /*0010*/ 	.byte	0x02, 0x03, 0x00, 0x00, 0x02, 0x06, 0x01, 0x00, 0x04, 0x0b, 0x08, 0x00, 0x00, 0x00, 0x00, 0x00
        /*0020*/ 	.byte	0x00, 0x00, 0x00, 0x00


//--------------------- .nv.info.matmul_kernel    --------------------------
	.section	.nv.info.matmul_kernel,"",@"SHT_CUDA_INFO"
	.sectionflags	@""
	.align	4


	//----- nvinfo : EIATTR_CUDA_API_VERSION
	.align		4
        /*0000*/ 	.byte	0x04, 0x37
        /*0002*/ 	.short	(.L_7 - .L_6)
.L_6:
        /*0004*/ 	.word	0x00000082


	//----- nvinfo : EIATTR_KPARAM_INFO
	.align		4
.L_7:
        /*0008*/ 	.byte	0x04, 0x17
        /*000a*/ 	.short	(.L_9 - .L_8)
.L_8:
        /*000c*/ 	.word	0x00000000
        /*0010*/ 	.short	0x000d
        /*0012*/ 	.short	0x0048
        /*0014*/ 	.byte	0x00, 0xf4, 0x21, 0x00


	//----- nvinfo : EIATTR_KPARAM_INFO
	.align		4
.L_9:
        /*0018*/ 	.byte	0x04, 0x17
        /*001a*/ 	.short	(.L_11 - .L_10)
.L_10:
        /*001c*/ 	.word	0x00000000
        /*0020*/ 	.short	0x000c
        /*0022*/ 	.short	0x0040
        /*0024*/ 	.byte	0x00, 0xf4, 0x21, 0x00


	//----- nvinfo : EIATTR_KPARAM_INFO
	.align		4
.L_11:
        /*0028*/ 	.byte	0x04, 0x17
        /*002a*/ 	.short	(.L_13 - .L_12)
.L_12:
        /*002c*/ 	.word	0x00000000
        /*0030*/ 	.short	0x000b
        /*0032*/ 	.short	0x0038
        /*0034*/ 	.byte	0x00, 0xf0, 0x11, 0x00


	//----- nvinfo : EIATTR_KPARAM_INFO
	.align		4
.L_13:
        /*0038*/ 	.byte	0x04, 0x17
        /*003a*/ 	.short	(.L_15 - .L_14)
.L_14:
        /*003c*/ 	.word	0x00000000
        /*0040*/ 	.short	0x000a
        /*0042*/ 	.short	0x0034
        /*0044*/ 	.byte	0x00, 0xf0, 0x11, 0x00


	//----- nvinfo : EIATTR_KPARAM_INFO
	.align		4
.L_15:
        /*0048*/ 	.byte	0x04, 0x17
        /*004a*/ 	.short	(.L_17 - .L_16)
.L_16:
        /*004c*/ 	.word	0x00000000
        /*0050*/ 	.short	0x0009
        /*0052*/ 	.short	0x0030
        /*0054*/ 	.byte	0x00, 0xf0, 0x11, 0x00


	//----- nvinfo : EIATTR_KPARAM_INFO
	.align		4
.L_17:
        /*0058*/ 	.byte	0x04, 0x17
        /*005a*/ 	.short	(.L_19 - .L_18)
.L_18:
        /*005c*/ 	.word	0x00000000
        /*0060*/ 	.short	0x0008
        /*0062*/ 	.short	0x002c
        /*0064*/ 	.byte	0x00, 0xf0, 0x11, 0x00


	//----- nvinfo : EIATTR_KPARAM_INFO
	.align		4
.L_19:
        /*0068*/ 	.byte	0x04, 0x17
        /*006a*/ 	.short	(.L_21 - .L_20)
.L_20:
        /*006c*/ 	.word	0x00000000
        /*0070*/ 	.short	0x0007
        /*0072*/ 	.short	0x0028
        /*0074*/ 	.byte	0x00, 0xf0, 0x11, 0x00


	//----- nvinfo : EIATTR_KPARAM_INFO
	.align		4
.L_21:
        /*0078*/ 	.byte	0x04, 0x17
        /*007a*/ 	.short	(.L_23 - .L_22)
.L_22:
        /*007c*/ 	.word	0x00000000
        /*0080*/ 	.short	0x0006
        /*0082*/ 	.short	0x0024
        /*0084*/ 	.byte	0x00, 0xf0, 0x11, 0x00


	//----- nvinfo : EIATTR_KPARAM_INFO
	.align		4
.L_23:
        /*0088*/ 	.byte	0x04, 0x17
        /*008a*/ 	.short	(.L_25 - .L_24)
.L_24:
        /*008c*/ 	.word	0x00000000
        /*0090*/ 	.short	0x0005
        /*0092*/ 	.short	0x0020
        /*0094*/ 	.byte	0x00, 0xf0, 0x11, 0x00


	//----- nvinfo : EIATTR_KPARAM_INFO
	.align		4
.L_25:
        /*0098*/ 	.byte	0x04, 0x17
        /*009a*/ 	.short	(.L_27 - .L_26)
.L_26:
        /*009c*/ 	.word	0x00000000
        /*00a0*/ 	.short	0x0004
        /*00a2*/ 	.short	0x001c
        /*00a4*/ 	.byte	0x00, 0xf0, 0x11, 0x00


	//----- nvinfo : EIATTR_KPARAM_INFO
	.align		4
.L_27:
        /*00a8*/ 	.byte	0x04, 0x17
        /*00aa*/ 	.short	(.L_29 - .L_28)
.L_28:
        /*00ac*/ 	.word	0x00000000
        /*00b0*/ 	.short	0x0003
        /*00b2*/ 	.short	0x0018
        /*00b4*/ 	.byte	0x00, 0xf0, 0x11, 0x00


	//----- nvinfo : EIATTR_KPARAM_INFO
	.align		4
.L_29:
        /*00b8*/ 	.byte	0x04, 0x17
        /*00ba*/ 	.short	(.L_31 - .L_30)
.L_30:
        /*00bc*/ 	.word	0x00000000
        /*00c0*/ 	.short	0x0002
        /*00c2*/ 	.short	0x0010
        /*00c4*/ 	.byte	0x00, 0xf4, 0x21, 0x00


	//----- nvinfo : EIATTR_KPARAM_INFO
	.align		4
.L_31:
        /*00c8*/ 	.byte	0x04, 0x17
        /*00ca*/ 	.short	(.L_33 - .L_32)
.L_32:
        /*00cc*/ 	.word	0x00000000
        /*00d0*/ 	.short	0x0001
        /*00d2*/ 	.short	0x0008
        /*00d4*/ 	.byte	0x00, 0xf4, 0x21, 0x00


	//----- nvinfo : EIATTR_KPARAM_INFO
	.align		4
.L_33:
        /*00d8*/ 	.byte	0x04, 0x17
        /*00da*/ 	.short	(.L_35 - .L_34)
.L_34:
        /*00dc*/ 	.word	0x00000000
        /*00e0*/ 	.short	0x0000
        /*00e2*/ 	.short	0x0000
        /*00e4*/ 	.byte	0x00, 0xf4, 0x21, 0x00


	//----- nvinfo : EIATTR_EXPLICIT_CLUSTER
	.align		4
.L_35:
        /*00e8*/ 	.byte	0x01, 0x3e
	.zero		2


	//----- nvinfo : EIATTR_CTA_PER_CLUSTER
	.align		4
        /*00ec*/ 	.byte	0x04, 0x3d
        /*00ee*/ 	.short	(.L_37 - .L_36)
.L_36:
        /*00f0*/ 	.word	0x00000002
        /*00f4*/ 	.word	0x00000001
        /*00f8*/ 	.word	0x00000001


	//----- nvinfo : EIATTR_SPARSE_MMA_MASK
	.align		4
.L_37:
        /*00fc*/ 	.byte	0x03, 0x50
        /*00fe*/ 	.short	0x0000


	//----- nvinfo : EIATTR_MAXREG_COUNT
	.align		4
        /*0100*/ 	.byte	0x03, 0x1b
        /*0102*/ 	.short	0x00ff


	//----- nvinfo : EIATTR_NUM_BARRIERS
	.align		4
        /*0104*/ 	.byte	0x02, 0x4c
        /*0106*/ 	.byte	0x01
	.zero		1


	//----- nvinfo : EIATTR_MERCURY_ISA_VERSION
	.align		4
        /*0108*/ 	.byte	0x03, 0x5f
        /*010a*/ 	.short	0x0101


	//----- nvinfo : EIATTR_EXIT_INSTR_OFFSETS
	.align		4
        /*010c*/ 	.byte	0x04, 0x1c
        /*010e*/ 	.short	(.L_39 - .L_38)


	//   ....[0]....
.L_38:
        /*0110*/ 	.word	0x00005700


	//   ....[1]....
        /*0114*/ 	.word	0x00005730


	//----- nvinfo : EIATTR_REQNTID
	.align		4
.L_39:
        /*0118*/ 	.byte	0x04, 0x10
        /*011a*/ 	.short	(.L_41 - .L_40)
.L_40:
        /*011c*/ 	.word	0x00000080
        /*0120*/ 	.word	0x00000001
        /*0124*/ 	.word	0x00000001


	//----- nvinfo : EIATTR_CBANK_PARAM_SIZE
	.align		4
.L_41:
        /*0128*/ 	.byte	0x03, 0x19
        /*012a*/ 	.short	0x0050


	//----- nvinfo : EIATTR_PARAM_CBANK
	.align		4
        /*012c*/ 	.byte	0x04, 0x0a
        /*012e*/ 	.short	(.L_43 - .L_42)
	.align		4
.L_42:
        /*0130*/ 	.word	index@(.nv.constant0.matmul_kernel)
        /*0134*/ 	.short	0x0210
        /*0136*/ 	.short	0x0050


	//----- nvinfo : EIATTR_SW_WAR
	.align		4
.L_43:
        /*0138*/ 	.byte	0x04, 0x36
        /*013a*/ 	.short	(.L_45 - .L_44)
.L_44:
        /*013c*/ 	.word	0x00000008
.L_45:


//--------------------- .nv.callgraph             --------------------------
	.section	.nv.callgraph,"",@"SHT_CUDA_CALLGRAPH"
	.align	4
	.sectionentsize	8
	.align		4
        /*0000*/ 	.word	0x00000000
	.align		4
        /*0004*/ 	.word	0xffffffff
	.align		4
        /*0008*/ 	.word	0x00000000
	.align		4
        /*000c*/ 	.word	0xfffffffe
	.align		4
        /*0010*/ 	.word	0x00000000
	.align		4
        /*0014*/ 	.word	0xfffffffd
	.align		4
        /*0018*/ 	.word	0x00000000
	.align		4
        /*001c*/ 	.word	0xfffffffc


//--------------------- .text.matmul_kernel       --------------------------
	.section	.text.matmul_kernel,"ax",@progbits
	.align	128
        .global         matmul_kernel
        .type           matmul_kernel,@function
        .size           matmul_kernel,(.L_x_3 - matmul_kernel)
        .other          matmul_kernel,@"STO_CUDA_ENTRY STV_DEFAULT"
matmul_kernel:
.text.matmul_kernel:
[----:B------:R-:W-:Y:S08]  /*0000*/  LDC R1, c[0x0][0x28] ;  /* 0x00000a00ff017b82 */ /* 0x000ff00000000800 */
[----:B------:R-:W0:Y:S01]  /*0010*/  LDC.64 R36, c[0x0][0x228] ;  /* 0x00008a00ff247b82 */ /* 0x000e220000000a00 */
[----:B------:R-:W1:Y:S01]  /*0020*/  S2R R72, SR_TID.X ;  /* 0x0000000000487919 */ /* 0x000e620000002100 */
[----:B------:R-:W-:Y:S01]  /*0030*/  ULDC.64 UR24, c[0x0][0x208] ;  /* 0x0000820000187ab9 */ /* 0x000fe20000000a00 */
[----:B------:R-:W-:-:S02]  /*0040*/  CS2R R24, SRZ ;  /* 0x0000000000187805 */ /* 0x000fc4000001ff00 */
[----:B------:R-:W-:Y:S02]  /*0050*/  CS2R R26, SRZ ;  /* 0x00000000001a7805 */ /* 0x000fe4000001ff00 */
[----:B------:R-:W-:Y:S02]  /*0060*/  CS2R R32, SRZ ;  /* 0x0000000000207805 */ /* 0x000fe4000001ff00 */
[----:B------:R-:W-:Y:S02]  /*0070*/  CS2R R34, SRZ ;  /* 0x0000000000227805 */ /* 0x000fe4000001ff00 */
[----:B------:R-:W-:Y:S01]  /*0080*/  CS2R R40, SRZ ;  /* 0x0000000000287805 */ /* 0x000fe2000001ff00 */
[----:B------:R-:W2:Y:S01]  /*0090*/  S2UR UR4, SR_CTAID.X ;  /* 0x00000000000479c3 */ /* 0x000ea20000002500 */
[----:B------:R-:W-:Y:S02]  /*00a0*/  CS2R R42, SRZ ;  /* 0x00000000002a7805 */ /* 0x000fe4000001ff00 */
[----:B------:R-:W-:-:S02]  /*00b0*/  CS2R R48, SRZ ;  /* 0x0000000000307805 */ /* 0x000fc4000001ff00 */
[----:B------:R-:W-:-:S03]  /*00c0*/  CS2R R50, SRZ ;  /* 0x0000000000327805 */ /* 0x000fc6000001ff00 */
[----:B------:R-:W3:Y:S01]  /*00d0*/  LDC R174, c[0x0][0x230] ;  /* 0x00008c00ffae7b82 */ /* 0x000ee20000000800 */
[----:B0-----:R-:W-:-:S07]  /*00e0*/  VIADD R0, R37, 0x7f ;  /* 0x0000007f25007836 */ /* 0x001fce0000000000 */
[----:B------:R-:W0:Y:S01]  /*00f0*/  S2UR UR12, SR_CgaCtaId ;  /* 0x00000000000c79c3 */ /* 0x000e220000008800 */
[----:B------:R-:W-:Y:S02]  /*0100*/  SHF.R.S32.HI R3, RZ, 0x1f, R0 ;  /* 0x0000001fff037819 */ /* 0x000fe40000011400 */
[----:B--2---:R-:W-:Y:S01]  /*0110*/  I2FP.F32.U32 R5, UR4 ;  /* 0x0000000400057c45 */ /* 0x004fe20008201000 */
[----:B------:R-:W-:Y:S01]  /*0120*/  ULDC UR4, c[0x0][0x150] ;  /* 0x0000540000047ab9 */ /* 0x000fe20000000800 */
[----:B------:R-:W-:Y:S02]  /*0130*/  LEA.HI R3, R3, R0, RZ, 0x7 ;  /* 0x0000000003037211 */ /* 0x000fe400078f38ff */
[----:B-1----:R-:W-:Y:S01]  /*0140*/  SHF.R.U32.HI R71, RZ, 0x6, R72 ;  /* 0x00000006ff477819 */ /* 0x002fe20000011648 */
[----:B------:R-:W-:Y:S01]  /*0150*/  FMUL R5, R5, UR4 ;  /* 0x0000000405057c20 */ /* 0x000fe20008400000 */
[----:B------:R-:W-:Y:S01]  /*0160*/  SHF.R.S32.HI R3, RZ, 0x7, R3 ;  /* 0x00000007ff037819 */ /* 0x000fe20000011403 */
[----:B---3--:R-:W-:Y:S01]  /*0170*/  VIADD R174, R174, 0x3f ;  /* 0x0000003faeae7836 */ /* 0x008fe20000000000 */
[----:B------:R-:W-:-:S03]  /*0180*/  SGXT.U32 R71, R71, 0x1 ;  /* 0x000000014747781a */ /* 0x000fc60000000000 */
[----:B------:R-:W-:Y:S01]  /*0190*/  IMAD.SHL.U32 R4, R3, 0x8, RZ ;  /* 0x0000000803047824 */ /* 0x000fe200078e00ff */
[----:B------:R-:W1:Y:S01]  /*01a0*/  F2I.U32.TRUNC.NTZ R5, R5 ;  /* 0x0000000500057305 */ /* 0x000e62000020f000 */
[----:B------:R-:W-:-:S03]  /*01b0*/  LOP3.LUT R87, R72, 0x3f, RZ, 0xc0, !PT ;  /* 0x0000003f48577812 */ /* 0x000fc600078ec0ff */
[----:B------:R-:W-:-:S04]  /*01c0*/  IABS R7, R4 ;  /* 0x0000000400077213 */ /* 0x000fc80000000000 */
[----:B------:R-:W2:Y:S01]  /*01d0*/  I2F.RP R0, R7 ;  /* 0x0000000700007306 */ /* 0x000ea20000209400 */
[----:B-1----:R-:W-:-:S07]  /*01e0*/  IABS R11, R5 ;  /* 0x00000005000b7213 */ /* 0x002fce0000000000 */
[----:B--2---:R-:W1:Y:S02]  /*01f0*/  MUFU.RCP R0, R0 ;  /* 0x0000000000007308 */ /* 0x004e640000001000 */
[----:B-1----:R-:W-:Y:S01]  /*0200*/  VIADD R2, R0, 0xffffffe ;  /* 0x0ffffffe00027836 */ /* 0x002fe20000000000 */
[----:B------:R-:W-:-:S05]  /*0210*/  IABS R0, R4 ;  /* 0x0000000400007213 */ /* 0x000fca0000000000 */
[----:B------:R1:W2:Y:S01]  /*0220*/  F2I.FTZ.U32.TRUNC.NTZ R3, R2 ;  /* 0x0000000200037305 */ /* 0x0002a2000021f000 */
[----:B------:R-:W-:Y:S02]  /*0230*/  IMAD.MOV R0, RZ, RZ, -R0 ;  /* 0x000000ffff007224 */ /* 0x000fe400078e0a00 */
[----:B-1----:R-:W-:Y:S02]  /*0240*/  IMAD.MOV.U32 R2, RZ, RZ, RZ ;  /* 0x000000ffff027224 */ /* 0x002fe400078e00ff */
[----:B--2---:R-:W-:-:S04]  /*0250*/  IMAD.MOV R6, RZ, RZ, -R3 ;  /* 0x000000ffff067224 */ /* 0x004fc800078e0a03 */
[----:B------:R-:W-:-:S04]  /*0260*/  IMAD R9, R6, R7, RZ ;  /* 0x0000000706097224 */ /* 0x000fc800078e02ff */
[----:B------:R-:W-:-:S06]  /*0270*/  IMAD.HI.U32 R2, R3, R9, R2 ;  /* 0x0000000903027227 */ /* 0x000fcc00078e0002 */
[----:B------:R-:W-:-:S04]  /*0280*/  IMAD.HI.U32 R2, R2, R11, RZ ;  /* 0x0000000b02027227 */ /* 0x000fc800078e00ff */
[----:B------:R-:W-:-:S05]  /*0290*/  IMAD R0, R2, R0, R11 ;  /* 0x0000000002007224 */ /* 0x000fca00078e020b */
[----:B------:R-:W-:-:S13]  /*02a0*/  ISETP.GT.U32.AND P1, PT, R7, R0, PT ;  /* 0x000000000700720c */ /* 0x000fda0003f24070 */
[----:B------:R-:W-:Y:S02]  /*02b0*/  @!P1 IMAD.IADD R0, R0, 0x1, -R7 ;  /* 0x0000000100009824 */ /* 0x000fe400078e0a07 */
[----:B------:R-:W-:Y:S01]  /*02c0*/  @!P1 VIADD R2, R2, 0x1 ;  /* 0x0000000102029836 */ /* 0x000fe20000000000 */
[----:B------:R-:W-:Y:S02]  /*02d0*/  ISETP.NE.AND P1, PT, R4, RZ, PT ;  /* 0x000000ff0400720c */ /* 0x000fe40003f25270 */
[----:B------:R-:W-:Y:S02]  /*02e0*/  ISETP.GE.U32.AND P0, PT, R0, R7, PT ;  /* 0x000000070000720c */ /* 0x000fe40003f06070 */
[----:B------:R-:W-:-:S04]  /*02f0*/  LOP3.LUT R0, R5, R4, RZ, 0x3c, !PT ;  /* 0x0000000405007212 */ /* 0x000fc800078e3cff */
[----:B------:R-:W-:Y:S01]  /*0300*/  ISETP.GE.AND P2, PT, R0, RZ, PT ;  /* 0x000000ff0000720c */ /* 0x000fe20003f46270 */
[----:B------:R-:W-:-:S05]  /*0310*/  VIADD R0, R36, 0x3f ;  /* 0x0000003f24007836 */ /* 0x000fca0000000000 */
[----:B------:R-:W-:Y:S01]  /*0320*/  SHF.R.S32.HI R3, RZ, 0x1f, R0 ;  /* 0x0000001fff037819 */ /* 0x000fe20000011400 */
[----:B------:R-:W-:-:S03]  /*0330*/  @P0 VIADD R2, R2, 0x1 ;  /* 0x0000000102020836 */ /* 0x000fc60000000000 */
[----:B------:R-:W-:-:S03]  /*0340*/  LEA.HI R3, R3, R0, RZ, 0x6 ;  /* 0x0000000003037211 */ /* 0x000fc600078f30ff */
[----:B------:R-:W-:Y:S01]  /*0350*/  @!P2 IMAD.MOV R2, RZ, RZ, -R2 ;  /* 0x000000ffff02a224 */ /* 0x000fe200078e0a02 */
[----:B------:R-:W-:-:S05]  /*0360*/  @!P1 LOP3.LUT R2, RZ, R4, RZ, 0x33, !PT ;  /* 0x00000004ff029212 */ /* 0x000fca00078e33ff */
[----:B------:R-:W-:Y:S02]  /*0370*/  IMAD.SHL.U32 R6, R2, 0x8, RZ ;  /* 0x0000000802067824 */ /* 0x000fe400078e00ff */
[----:B------:R-:W-:-:S03]  /*0380*/  IMAD.MOV R2, RZ, RZ, -R2 ;  /* 0x000000ffff027224 */ /* 0x000fc600078e0a02 */
[----:B------:R-:W-:Y:S01]  /*0390*/  LEA.HI.SX32 R3, R3, -R6, 0x1a ;  /* 0x8000000603037211 */ /* 0x000fe200078fd2ff */
[----:B------:R-:W-:-:S03]  /*03a0*/  IMAD R11, R4, R2, R5 ;  /* 0x00000002040b7224 */ /* 0x000fc600078e0205 */
[----:B------:R-:W-:-:S04]  /*03b0*/  VIMNMX R8, R3, 0x8, PT ;  /* 0x0000000803087848 */ /* 0x000fc80003fe0100 */
[-C--:B------:R-:W-:Y:S02]  /*03c0*/  IABS R7, R8.reuse ;  /* 0x0000000800077213 */ /* 0x080fe40000000000 */
[----:B------:R-:W-:Y:S02]  /*03d0*/  IABS R4, R8 ;  /* 0x0000000800047213 */ /* 0x000fe40000000000 */
[----:B------:R-:W1:Y:S01]  /*03e0*/  I2F.RP R0, R7 ;  /* 0x0000000700007306 */ /* 0x000e620000209400 */
[C---:B------:R-:W-:Y:S02]  /*03f0*/  R2UR UR5, R8.reuse ;  /* 0x00000000080572ca */ /* 0x040fe400000e0000 */
[----:B------:R-:W-:-:S11]  /*0400*/  R2UR UR6, R8 ;  /* 0x00000000080672ca */ /* 0x000fd600000e0000 */
[----:B------:R-:W-:Y:S01]  /*0410*/  UISETP.NE.AND UP0, UPT, UR5, URZ, UPT ;  /* 0x0000003f0500728c */ /* 0x000fe2000bf05270 */
[----:B-1----:R-:W1:Y:S02]  /*0420*/  MUFU.RCP R0, R0 ;  /* 0x0000000000007308 */ /* 0x002e640000001000 */
[----:B-1----:R-:W-:Y:S02]  /*0430*/  VIADD R3, R0, 0xffffffe ;  /* 0x0ffffffe00037836 */ /* 0x002fe40000000000 */
[----:B------:R-:W-:-:S04]  /*0440*/  IMAD.MOV R0, RZ, RZ, -R4 ;  /* 0x000000ffff007224 */ /* 0x000fc800078e0a04 */
[----:B------:R-:W1:Y:S02]  /*0450*/  F2I.FTZ.U32.TRUNC.NTZ R3, R3 ;  /* 0x0000000300037305 */ /* 0x000e64000021f000 */
[----:B-1----:R-:W-:-:S04]  /*0460*/  IMAD.MOV R9, RZ, RZ, -R3 ;  /* 0x000000ffff097224 */ /* 0x002fc800078e0a03 */
[----:B------:R-:W-:Y:S01]  /*0470*/  IMAD.MOV.U32 R2, RZ, RZ, R9 ;  /* 0x000000ffff027224 */ /* 0x000fe200078e0009 */
[----:B------:R-:W-:-:S03]  /*0480*/  IABS R9, R11 ;  /* 0x0000000b00097213 */ /* 0x000fc60000000000 */
[----:B------:R-:W-:Y:S02]  /*0490*/  IMAD R5, R2, R7, RZ ;  /* 0x0000000702057224 */ /* 0x000fe400078e02ff */
[----:B------:R-:W-:-:S04]  /*04a0*/  IMAD.MOV.U32 R2, RZ, RZ, RZ ;  /* 0x000000ffff027224 */ /* 0x000fc800078e00ff */
[----:B------:R-:W-:-:S06]  /*04b0*/  IMAD.HI.U32 R2, R3, R5, R2 ;  /* 0x0000000503027227 */ /* 0x000fcc00078e0002 */
[----:B------:R-:W-:-:S04]  /*04c0*/  IMAD.HI.U32 R2, R2, R9, RZ ;  /* 0x0000000902027227 */ /* 0x000fc800078e00ff */
[----:B------:R-:W-:-:S05]  /*04d0*/  IMAD R0, R2, R0, R9 ;  /* 0x0000000002007224 */ /* 0x000fca00078e0209 */
[----:B------:R-:W-:-:S13]  /*04e0*/  ISETP.GT.U32.AND P1, PT, R7, R0, PT ;  /* 0x000000000700720c */ /* 0x000fda0003f24070 */
[----:B------:R-:W-:Y:S02]  /*04f0*/  @!P1 IMAD.IADD R0, R0, 0x1, -R7 ;  /* 0x0000000100009824 */ /* 0x000fe400078e0a07 */
[----:B------:R-:W-:-:S03]  /*0500*/  @!P1 VIADD R2, R2, 0x1 ;  /* 0x0000000102029836 */ /* 0x000fc60000000000 */
[----:B------:R-:W-:Y:S02]  /*0510*/  ISETP.GE.U32.AND P0, PT, R0, R7, PT ;  /* 0x000000070000720c */ /* 0x000fe40003f06070 */
[----:B------:R-:W-:-:S04]  /*0520*/  LOP3.LUT R0, R11, R8, RZ, 0x3c, !PT ;  /* 0x000000080b007212 */ /* 0x000fc800078e3cff */
[----:B------:R-:W-:-:S07]  /*0530*/  ISETP.GE.AND P2, PT, R0, RZ, PT ;  /* 0x000000ff0000720c */ /* 0x000fce0003f46270 */
[----:B------:R-:W-:Y:S01]  /*0540*/  @P0 VIADD R2, R2, 0x1 ;  /* 0x0000000102020836 */ /* 0x000fe20000000000 */
[----:B------:R-:W-:-:S05]  /*0550*/  ISETP.GE.AND P0, PT, R174, 0x40, PT ;  /* 0x00000040ae00780c */ /* 0x000fca0003f06270 */
[----:B------:R-:W-:-:S05]  /*0560*/  @!P2 IMAD.MOV R2, RZ, RZ, -R2 ;  /* 0x000000ffff02a224 */ /* 0x000fca00078e0a02 */
[----:B------:R-:W-:-:S09]  /*0570*/  R2UR UR4, R2 ;  /* 0x00000000020472ca */ /* 0x000fd200000e0000 */
[----:B------:R-:W-:-:S03]  /*0580*/  @!UP0 ULOP3.LUT UR4, URZ, UR6, URZ, 0x33, !UPT ;  /* 0x000000063f048292 */ /* 0x000fc6000f8e333f */
[----:B------:R-:W-:Y:S01]  /*0590*/  UMOV UR6, 0x400 ;  /* 0x0000040000067882 */ /* 0x000fe20000000000 */
[----:B------:R-:W-:-:S06]  /*05a0*/  UIADD3 UR5, -UR4, URZ, URZ ;  /* 0x0000003f04057290 */ /* 0x000fcc000fffe13f */
[----:B------:R-:W-:Y:S01]  /*05b0*/  IMAD R0, R8, UR5, R11 ;  /* 0x0000000508007c24 */ /* 0x000fe2000f8e020b */
[----:B0-----:R-:W-:Y:S02]  /*05c0*/  USHF.L.U32 UR5, UR12, 0x6, URZ ;  /* 0x000000060c057899 */ /* 0x001fe4000800063f */
[----:B------:R-:W-:Y:S01]  /*05d0*/  ULEA UR12, UR12, UR6, 0x18 ;  /* 0x000000060c0c7291 */ /* 0x000fe2000f8ec03f */
[----:B------:R-:W-:Y:S01]  /*05e0*/  IMAD.IADD R0, R6, 0x1, R0 ;  /* 0x0000000106007824 */ /* 0x000fe200078e0200 */
[----:B------:R-:W-:-:S03]  /*05f0*/  ULOP3.LUT UR5, UR5, 0x40, URZ, 0xc0, !UPT ;  /* 0x0000004005057892 */ /* 0x000fc6000f8ec03f */
[----:B------:R-:W-:Y:S01]  /*0600*/  IMAD R6, R0, 0x40, R87 ;  /* 0x0000004000067824 */ /* 0x000fe200078e0257 */
[----:B------:R-:W-:-:S06]  /*0610*/  ULEA UR5, UR4, UR5, 0x7 ;  /* 0x0000000504057291 */ /* 0x000fcc000f8e383f */
[----:B------:R-:W-:-:S04]  /*0620*/  LOP3.LUT R70, R71, UR5, RZ, 0xfc, !PT ;  /* 0x0000000547467c12 */ /* 0x000fc8000f8efcff */
[C---:B------:R-:W-:Y:S02]  /*0630*/  LOP3.LUT R69, R70.reuse, 0x2, RZ, 0xfc, !PT ;  /* 0x0000000246457812 */ /* 0x040fe400078efcff */
[C---:B------:R-:W-:Y:S02]  /*0640*/  LOP3.LUT R68, R70.reuse, 0x4, RZ, 0xfc, !PT ;  /* 0x0000000446447812 */ /* 0x040fe400078efcff */
[C---:B------:R-:W-:Y:S02]  /*0650*/  LOP3.LUT R67, R70.reuse, 0x6, RZ, 0xfc, !PT ;  /* 0x0000000646437812 */ /* 0x040fe400078efcff */
[C---:B------:R-:W-:Y:S02]  /*0660*/  LOP3.LUT R66, R70.reuse, 0x8, RZ, 0xfc, !PT ;  /* 0x0000000846427812 */ /* 0x040fe400078efcff */
[C---:B------:R-:W-:Y:S02]  /*0670*/  LOP3.LUT R65, R70.reuse, 0xa, RZ, 0xfc, !PT ;  /* 0x0000000a46417812 */ /* 0x040fe400078efcff */
[----:B------:R-:W-:-:S02]  /*0680*/  LOP3.LUT R64, R70, 0xc, RZ, 0xfc, !PT ;  /* 0x0000000c46407812 */ /* 0x000fc400078efcff */
        /* <DEDUP_REMOVED lines=24> */
[----:B------:R-:W-:Y:S01]  /*0810*/  LOP3.LUT R7, R70, 0x3e, RZ, 0xfc, !PT ;  /* 0x0000003e46077812 */ /* 0x000fe200078efcff */
[----:B------:R-:W-:Y:S06]  /*0820*/  @!P0 BRA `(.L_x_0) ;  /* 0x0000004000788947 */ /* 0x000fec0003800000 */
[----:B------:R-:W-:Y:S01]  /*0830*/  IABS R75, R37 ;  /* 0x00000025004b7213 */ /* 0x000fe20000000000 */
[----:B------:R-:W-:Y:S01]  /*0840*/  ULDC UR4, c[0x0][0x234] ;  /* 0x00008d0000047ab9 */ /* 0x000fe20000000800 */
[----:B------:R-:W-:Y:S01]  /*0850*/  IABS R80, R36 ;  /* 0x0000002400507213 */ /* 0x000fe20000000000 */
[----:B------:R-:W-:Y:S01]  /*0860*/  ULDC.64 UR6, c[0x0][0x210] ;  /* 0x0000840000067ab9 */ /* 0x000fe20000000a00 */
[----:B------:R-:W0:Y:S01]  /*0870*/  I2F.RP R0, R75 ;  /* 0x0000004b00007306 */ /* 0x000e220000209400 */
[----:B------:R-:W-:Y:S01]  /*0880*/  IABS R30, R10 ;  /* 0x0000000a001e7213 */ /* 0x000fe20000000000 */
[----:B------:R-:W1:Y:S01]  /*0890*/  LDC R88, c[0x0][0x23c] ;  /* 0x00008f00ff587b82 */ /* 0x000e620000000800 */
[----:B------:R-:W-:Y:S01]  /*08a0*/  IABS R28, R9 ;  /* 0x00000009001c7213 */ /* 0x000fe20000000000 */
[----:B------:R-:W-:Y:S01]  /*08b0*/  USHF.R.U32.HI UR13, URZ, 0x4, UR12 ;  /* 0x000000043f0d7899 */ /* 0x000fe2000801160c */
[----:B------:R-:W-:Y:S01]  /*08c0*/  IABS R32, R11 ;  /* 0x0000000b00207213 */ /* 0x000fe20000000000 */
[----:B------:R-:W-:Y:S01]  /*08d0*/  UMOV UR5, URZ ;  /* 0x0000003f00057c82 */ /* 0x000fe20008000000 */
[----:B------:R-:W-:Y:S01]  /*08e0*/  IABS R34, R12 ;  /* 0x0000000c00227213 */ /* 0x000fe20000000000 */
[----:B------:R-:W2:Y:S01]  /*08f0*/  I2F.RP R24, R80 ;  /* 0x0000005000187306 */ /* 0x000ea20000209400 */
[----:B------:R-:W-:Y:S01]  /*0900*/  IABS R38, R13 ;  /* 0x0000000d00267213 */ /* 0x000fe20000000000 */
[----:B------:R-:W3:Y:S01]  /*0910*/  LDC R112, c[0x0][0x238] ;  /* 0x00008e00ff707b82 */ /* 0x000ee20000000800 */
[----:B------:R-:W-:Y:S01]  /*0920*/  IABS R40, R18 ;  /* 0x0000001200287213 */ /* 0x000fe20000000000 */
[----:B------:R-:W-:Y:S01]  /*0930*/  USGXT.U32 UR13, UR13, 0xe ;  /* 0x0000000e0d0d789a */ /* 0x000fe20008000000 */
[----:B------:R-:W-:Y:S01]  /*0940*/  IABS R42, R20 ;  /* 0x00000014002a7213 */ /* 0x000fe20000000000 */
[----:B------:R-:W-:Y:S01]  /*0950*/  ULDC UR14, c[0x0][0x230] ;  /* 0x00008c00000e7ab9 */ /* 0x000fe20000000800 */
[----:B------:R-:W-:Y:S01]  /*0960*/  IABS R44, R22 ;  /* 0x00000016002c7213 */ /* 0x000fe20000000000 */
[----:B0-----:R-:W0:Y:S01]  /*0970*/  MUFU.RCP R0, R0 ;  /* 0x0000000000007308 */ /* 0x001e220000001000 */
[----:B------:R-:W-:Y:S01]  /*0980*/  IABS R46, R23 ;  /* 0x00000017002e7213 */ /* 0x000fe20000000000 */
[----:B------:R-:W-:Y:S01]  /*0990*/  UIADD3 UR8, UP0, UR13, 0x80, URZ ;  /* 0x000000800d087890 */ /* 0x000fe2000ff1e03f */
[----:B------:R-:W-:-:S02]  /*09a0*/  IABS R48, R59 ;  /* 0x0000003b00307213 */ /* 0x000fc40000000000 */
[----:B------:R-:W-:Y:S02]  /*09b0*/  IABS R50, R60 ;  /* 0x0000003c00327213 */ /* 0x000fe40000000000 */
[----:B------:R-:W-:Y:S01]  /*09c0*/  IABS R52, R62 ;  /* 0x0000003e00347213 */ /* 0x000fe20000000000 */
[----:B--2---:R-:W2:Y:S01]  /*09d0*/  MUFU.RCP R24, R24 ;  /* 0x0000001800187308 */ /* 0x004ea20000001000 */
[----:B------:R-:W-:Y:S01]  /*09e0*/  IABS R54, R64 ;  /* 0x0000004000367213 */ /* 0x000fe20000000000 */
[----:B-1----:R-:W-:Y:S01]  /*09f0*/  IMAD R87, R87, R88, RZ ;  /* 0x0000005857577224 */ /* 0x002fe200078e02ff */
[----:B------:R-:W-:Y:S01]  /*0a00*/  IABS R74, R65 ;  /* 0x00000041004a7213 */ /* 0x000fe20000000000 */
[----:B------:R-:W-:Y:S01]  /*0a10*/  IMAD.SHL.U32 R88, R88, 0x40, RZ ;  /* 0x0000004058587824 */ /* 0x000fe200078e00ff */
[----:B------:R-:W-:Y:S02]  /*0a20*/  IABS R76, R68 ;  /* 0x00000044004c7213 */ /* 0x000fe40000000000 */
[----:B------:R-:W-:Y:S01]  /*0a30*/  IABS R78, R69 ;  /* 0x00000045004e7213 */ /* 0x000fe20000000000 */
[----:B0-----:R-:W-:Y:S01]  /*0a40*/  VIADD R2, R0, 0xffffffe ;  /* 0x0ffffffe00027836 */ /* 0x001fe20000000000 */
[----:B------:R-:W-:Y:S01]  /*0a50*/  SHF.R.S32.HI R73, RZ, 0x6, R72 ;  /* 0x00000006ff497819 */ /* 0x000fe20000011448 */
[----:B---3--:R-:W-:Y:S01]  /*0a60*/  IMAD.SHL.U32 R106, R112, 0x40, RZ ;  /* 0x00000040706a7824 */ /* 0x008fe200078e00ff */
[C---:B------:R-:W-:Y:S01]  /*0a70*/  LEA.HI R89, R72.reuse, 0x1e, RZ, 0x1a ;  /* 0x0000001e48597811 */ /* 0x040fe200078fd0ff */
[----:B------:R0:W1:Y:S01]  /*0a80*/  F2I.FTZ.U32.TRUNC.NTZ R3, R2 ;  /* 0x0000000200037305 */ /* 0x000062000021f000 */
[----:B------:R-:W-:Y:S01]  /*0a90*/  SGXT R73, R73, 0x1 ;  /* 0x000000014949781a */ /* 0x000fe20000000200 */
[-C--:B------:R-:W-:Y:S01]  /*0aa0*/  IMAD R109, R71, R112.reuse, RZ ;  /* 0x00000070476d7224 */ /* 0x080fe200078e02ff */
[----:B------:R-:W-:Y:S01]  /*0ab0*/  LEA.HI R90, R72, 0xe, RZ, 0x1a ;  /* 0x0000000e485a7811 */ /* 0x000fe200078fd0ff */
[----:B--2---:R-:W-:Y:S01]  /*0ac0*/  VIADD R4, R24, 0xffffffe ;  /* 0x0ffffffe18047836 */ /* 0x004fe20000000000 */
[----:B------:R-:W-:Y:S01]  /*0ad0*/  IABS R24, R7 ;  /* 0x0000000700187213 */ /* 0x000fe20000000000 */
[-C--:B------:R-:W-:Y:S01]  /*0ae0*/  IMAD R89, R89, R112.reuse, RZ ;  /* 0x0000007059597224 */ /* 0x080fe200078e02ff */
[----:B------:R-:W-:Y:S01]  /*0af0*/  LOP3.LUT R73, R73, 0x90, RZ, 0xc0, !PT ;  /* 0x0000009049497812 */ /* 0x000fe200078ec0ff */
[----:B------:R2:W3:Y:S01]  /*0b00*/  F2I.FTZ.U32.TRUNC.NTZ R5, R4 ;  /* 0x0000000400057305 */ /* 0x0004e2000021f000 */
[----:B0-----:R-:W-:Y:S01]  /*0b10*/  IMAD.MOV.U32 R2, RZ, RZ, RZ ;  /* 0x000000ffff027224 */ /* 0x001fe200078e00ff */
[C---:B------:R-:W-:Y:S01]  /*0b20*/  LOP3.LUT R91, R71.reuse, 0x22, RZ, 0xfc, !PT ;  /* 0x00000022475b7812 */ /* 0x040fe200078efcff */
[----:B------:R-:W-:Y:S01]  /*0b30*/  IMAD R90, R90, R112, RZ ;  /* 0x000000705a5a7224 */ /* 0x000fe200078e02ff */
[----:B------:R-:W-:-:S02]  /*0b40*/  LOP3.LUT R92, R71, 0x20, RZ, 0xfc, !PT ;  /* 0x00000020475c7812 */ /* 0x000fc400078efcff */
[C---:B------:R-:W-:Y:S01]  /*0b50*/  LOP3.LUT R93, R71.reuse, 0x1c, RZ, 0xfc, !PT ;  /* 0x0000001c475d7812 */ /* 0x040fe200078efcff */
[--C-:B-1----:R-:W-:Y:S01]  /*0b60*/  IMAD.MOV R26, RZ, RZ, -R3.reuse ;  /* 0x000000ffff1a7224 */ /* 0x102fe200078e0a03 */
[C---:B------:R-:W-:Y:S01]  /*0b70*/  LOP3.LUT R94, R71.reuse, 0x1a, RZ, 0xfc, !PT ;  /* 0x0000001a475e7812 */ /* 0x040fe200078efcff */
[----:B--2---:R-:W-:Y:S01]  /*0b80*/  IMAD.MOV.U32 R4, RZ, RZ, RZ ;  /* 0x000000ffff047224 */ /* 0x004fe200078e00ff */
[----:B------:R-:W-:Y:S01]  /*0b90*/  LOP3.LUT R95, R71, 0x18, RZ, 0xfc, !PT ;  /* 0x00000018475f7812 */ /* 0x000fe200078efcff */
[----:B------:R-:W-:Y:S01]  /*0ba0*/  IMAD R25, R26, R75, RZ ;  /* 0x0000004b1a197224 */ /* 0x000fe200078e02ff */
[----:B------:R-:W-:Y:S01]  /*0bb0*/  IABS R26, R8 ;  /* 0x00000008001a7213 */ /* 0x000fe20000000000 */
[----:B------:R-:W-:Y:S01]  /*0bc0*/  IMAD R91, R91, R112, RZ ;  /* 0x000000705b5b7224 */ /* 0x000fe200078e02ff */
[----:B------:R-:W-:Y:S01]  /*0bd0*/  LOP3.LUT R96, R71, 0x16, RZ, 0xfc, !PT ;  /* 0x0000001647607812 */ /* 0x000fe200078efcff */
[----:B------:R-:W-:Y:S01]  /*0be0*/  IMAD.HI.U32 R3, R3, R25, R2 ;  /* 0x0000001903037227 */ /* 0x000fe200078e0002 */
[----:B------:R-:W-:-:S02]  /*0bf0*/  LOP3.LUT R97, R71, 0x14, RZ, 0xfc, !PT ;  /* 0x0000001447617812 */ /* 0x000fc400078efcff */
[C---:B------:R-:W-:Y:S01]  /*0c00*/  LOP3.LUT R98, R71.reuse, 0x12, RZ, 0xfc, !PT ;  /* 0x0000001247627812 */ /* 0x040fe200078efcff */
[----:B---3--:R-:W-:Y:S01]  /*0c10*/  IMAD.MOV R55, RZ, RZ, -R5 ;  /* 0x000000ffff377224 */ /* 0x008fe200078e0a05 */
[----:B------:R-:W-:Y:S01]  /*0c20*/  LOP3.LUT R99, R71, 0x10, RZ, 0xfc, !PT ;  /* 0x0000001047637812 */ /* 0x000fe200078efcff */
[----:B------:R-:W-:Y:S01]  /*0c30*/  IMAD.HI.U32 R0, R3, R24, RZ ;  /* 0x0000001803007227 */ /* 0x000fe200078e00ff */
[C---:B------:R-:W-:Y:S02]  /*0c40*/  LOP3.LUT R100, R71.reuse, 0xc, RZ, 0xfc, !PT ;  /* 0x0000000c47647812 */ /* 0x040fe400078efcff */
[----:B------:R-:W-:Y:S01]  /*0c50*/  LOP3.LUT R101, R71, 0xa, RZ, 0xfc, !PT ;  /* 0x0000000a47657812 */ /* 0x000fe200078efcff */
[----:B------:R-:W-:Y:S01]  /*0c60*/  IMAD R55, R55, R80, RZ ;  /* 0x0000005037377224 */ /* 0x000fe200078e02ff */
[----:B------:R-:W-:Y:S01]  /*0c70*/  LOP3.LUT R102, R71, 0x8, RZ, 0xfc, !PT ;  /* 0x0000000847667812 */ /* 0x000fe200078efcff */
[----:B------:R-:W-:Y:S01]  /*0c80*/  IMAD.HI.U32 R2, R3, R26, RZ ;  /* 0x0000001a03027227 */ /* 0x000fe200078e00ff */
[----:B------:R-:W-:-:S02]  /*0c90*/  LOP3.LUT R103, R71, 0x6, RZ, 0xfc, !PT ;  /* 0x0000000647677812 */ /* 0x000fc400078efcff */
[C---:B------:R-:W-:Y:S01]  /*0ca0*/  LOP3.LUT R104, R71.reuse, 0x4, RZ, 0xfc, !PT ;  /* 0x0000000447687812 */ /* 0x040fe200078efcff */
[----:B------:R-:W-:Y:S01]  /*0cb0*/  IMAD.MOV R0, RZ, RZ, -R0 ;  /* 0x000000ffff007224 */ /* 0x000fe200078e0a00 */
[----:B------:R-:W-:Y:S01]  /*0cc0*/  LOP3.LUT R105, R71, 0x2, RZ, 0xfc, !PT ;  /* 0x0000000247697812 */ /* 0x000fe200078efcff */
[----:B------:R-:W-:Y:S01]  /*0cd0*/  IMAD.HI.U32 R55, R5, R55, R4 ;  /* 0x0000003705377227 */ /* 0x000fe200078e0004 */
[C---:B------:R-:W-:Y:S02]  /*0ce0*/  LOP3.LUT R77, R71.reuse, 0x2c, RZ, 0xfc, !PT ;  /* 0x0000002c474d7812 */ /* 0x040fe400078efcff */
[C---:B------:R-:W-:Y:S01]  /*0cf0*/  LOP3.LUT R79, R71.reuse, 0x30, RZ, 0xfc, !PT ;  /* 0x00000030474f7812 */ /* 0x040fe200078efcff */
[----:B------:R-:W-:Y:S01]  /*0d00*/  IMAD.MOV R4, RZ, RZ, -R2 ;  /* 0x000000ffff047224 */ /* 0x000fe200078e0a02 */
[----:B------:R-:W-:Y:S01]  /*0d10*/  LOP3.LUT R81, R71, 0x34, RZ, 0xfc, !PT ;  /* 0x0000003447517812 */ /* 0x000fe200078efcff */
[----:B------:R-:W-:Y:S01]  /*0d20*/  IMAD.HI.U32 R5, R3, R30, RZ ;  /* 0x0000001e03057227 */ /* 0x000fe200078e00ff */
[----:B------:R-:W-:-:S02]  /*0d30*/  LOP3.LUT R82, R71, 0x36, RZ, 0xfc, !PT ;  /* 0x0000003647527812 */ /* 0x000fc400078efcff */
[----:B------:R-:W-:Y:S01]  /*0d40*/  LOP3.LUT R83, R71, 0x38, RZ, 0xfc, !PT ;  /* 0x0000003847537812 */ /* 0x000fe200078efcff */
[----:B------:R-:W-:Y:S01]  /*0d50*/  IMAD R2, R75, R0, R24 ;  /* 0x000000004b027224 */ /* 0x000fe200078e0218 */
[----:B------:R-:W-:Y:S01]  /*0d60*/  LOP3.LUT R84, R71, 0x3a, RZ, 0xfc, !PT ;  /* 0x0000003a47547812 */ /* 0x000fe200078efcff */
[----:B------:R-:W-:Y:S01]  /*0d70*/  IMAD R4, R75, R4, R26 ;  /* 0x000000044b047224 */ /* 0x000fe200078e021a */
[----:B------:R-:W-:Y:S01]  /*0d80*/  LOP3.LUT R85, R71, 0x3c, RZ, 0xfc, !PT ;  /* 0x0000003c47557812 */ /* 0x000fe200078efcff */
[----:B------:R-:W-:Y:S01]  /*0d90*/  IMAD.HI.U32 R0, R3, R28, RZ ;  /* 0x0000001c03007227 */ /* 0x000fe200078e00ff */
[C---:B------:R-:W-:Y:S02]  /*0da0*/  ISETP.GT.U32.AND P4, PT, R75.reuse, R2, PT ;  /* 0x000000024b00720c */ /* 0x040fe40003f84070 */
[----:B------:R-:W-:Y:S01]  /*0db0*/  ISETP.GT.U32.AND P1, PT, R75, R4, PT ;  /* 0x000000044b00720c */ /* 0x000fe20003f24070 */
[----:B------:R-:W-:Y:S01]  /*0dc0*/  IMAD.HI.U32 R24, R3, R32, RZ ;  /* 0x0000002003187227 */ /* 0x000fe200078e00ff */
[----:B------:R-:W-:-:S03]  /*0dd0*/  LEA.HI R86, R72, 0x3e, RZ, 0x1a ;  /* 0x0000003e48567811 */ /* 0x000fc600078fd0ff */
[----:B------:R-:W-:Y:S02]  /*0de0*/  IMAD.MOV R26, RZ, RZ, -R5 ;  /* 0x000000ffff1a7224 */ /* 0x000fe400078e0a05 */
[----:B------:R-:W-:Y:S02]  /*0df0*/  IMAD.MOV R25, RZ, RZ, -R0 ;  /* 0x000000ffff197224 */ /* 0x000fe400078e0a00 */
[----:B------:R-:W-:Y:S02]  /*0e00*/  IMAD.MOV R27, RZ, RZ, -R24 ;  /* 0x000000ffff1b7224 */ /* 0x000fe400078e0a18 */
[----:B------:R-:W-:-:S04]  /*0e10*/  IMAD.HI.U32 R0, R3, R34, RZ ;  /* 0x0000002203007227 */ /* 0x000fc800078e00ff */
[----:B------:R-:W-:Y:S01]  /*0e20*/  IMAD R24, R75, R26, R30 ;  /* 0x0000001a4b187224 */ /* 0x000fe200078e021e */
[----:B------:R-:W-:Y:S01]  /*0e30*/  IABS R30, R14 ;  /* 0x0000000e001e7213 */ /* 0x000fe20000000000 */
[----:B------:R-:W-:-:S03]  /*0e40*/  IMAD.HI.U32 R26, R3, R38, RZ ;  /* 0x00000026031a7227 */ /* 0x000fc600078e00ff */
[C---:B------:R-:W-:Y:S01]  /*0e50*/  ISETP.GT.U32.AND P0, PT, R75.reuse, R24, PT ;  /* 0x000000184b00720c */ /* 0x040fe20003f04070 */
[C---:B------:R-:W-:Y:S02]  /*0e60*/  IMAD R5, R75.reuse, R25, R28 ;  /* 0x000000194b057224 */ /* 0x040fe400078e021c */
[----:B------:R-:W-:Y:S02]  /*0e70*/  IMAD.MOV R0, RZ, RZ, -R0 ;  /* 0x000000ffff007224 */ /* 0x000fe400078e0a00 */
[C---:B------:R-:W-:Y:S01]  /*0e80*/  IMAD R25, R75.reuse, R27, R32 ;  /* 0x0000001b4b197224 */ /* 0x040fe200078e0220 */
[----:B------:R-:W-:Y:S01]  /*0e90*/  IABS R32, R15 ;  /* 0x0000000f00207213 */ /* 0x000fe20000000000 */
[----:B------:R-:W-:Y:S01]  /*0ea0*/  IMAD.MOV R27, RZ, RZ, -R26 ;  /* 0x000000ffff1b7224 */ /* 0x000fe200078e0a1a */
[C---:B------:R-:W-:Y:S01]  /*0eb0*/  ISETP.GT.U32.AND P3, PT, R75.reuse, R5, PT ;  /* 0x000000054b00720c */ /* 0x040fe20003f64070 */
[C---:B------:R-:W-:Y:S01]  /*0ec0*/  IMAD R26, R75.reuse, R0, R34 ;  /* 0x000000004b1a7224 */ /* 0x040fe200078e0222 */
[----:B------:R-:W-:Y:S01]  /*0ed0*/  IABS R34, R16 ;  /* 0x0000001000227213 */ /* 0x000fe20000000000 */
[----:B------:R-:W-:Y:S01]  /*0ee0*/  IMAD R27, R75, R27, R38 ;  /* 0x0000001b4b1b7224 */ /* 0x000fe200078e0226 */
[----:B------:R-:W-:Y:S01]  /*0ef0*/  IABS R38, R17 ;  /* 0x0000001100267213 */ /* 0x000fe20000000000 */
[----:B------:R-:W-:Y:S01]  /*0f00*/  IMAD.HI.U32 R0, R3, R30, RZ ;  /* 0x0000001e03007227 */ /* 0x000fe200078e00ff */
[----:B------:R-:W-:-:S02]  /*0f10*/  ISETP.GT.U32.AND P2, PT, R75, R25, PT ;  /* 0x000000194b00720c */ /* 0x000fc40003f44070 */
[----:B------:R-:W-:Y:S01]  /*0f20*/  ISETP.GT.U32.AND P5, PT, R75, R26, PT ;  /* 0x0000001a4b00720c */ /* 0x000fe20003fa4070 */
[----:B------:R-:W-:-:S04]  /*0f30*/  IMAD.HI.U32 R28, R3, R32, RZ ;  /* 0x00000020031c7227 */ /* 0x000fc800078e00ff */
[----:B------:R-:W-:Y:S02]  /*0f40*/  IMAD.MOV R31, RZ, RZ, -R0 ;  /* 0x000000ffff1f7224 */ /* 0x000fe400078e0a00 */
[----:B------:R-:W-:-:S04]  /*0f50*/  IMAD.HI.U32 R29, R3, R34, RZ ;  /* 0x00000022031d7227 */ /* 0x000fc800078e00ff */
[----:B------:R-:W-:-:S04]  /*0f60*/  IMAD.HI.U32 R0, R3, R38, RZ ;  /* 0x0000002603007227 */ /* 0x000fc800078e00ff */
[----:B------:R-:W-:Y:S02]  /*0f70*/  IMAD.MOV R33, RZ, RZ, -R28 ;  /* 0x000000ffff217224 */ /* 0x000fe400078e0a1c */
[----:B------:R-:W-:Y:S02]  /*0f80*/  IMAD R28, R75, R31, R30 ;  /* 0x0000001f4b1c7224 */ /* 0x000fe400078e021e */
[----:B------:R-:W-:-:S04]  /*0f90*/  IMAD.HI.U32 R31, R3, R40, RZ ;  /* 0x00000028031f7227 */ /* 0x000fc800078e00ff */
[----:B------:R-:W-:Y:S02]  /*0fa0*/  IMAD.MOV R35, RZ, RZ, -R29 ;  /* 0x000000ffff237224 */ /* 0x000fe400078e0a1d */
[----:B------:R-:W-:Y:S02]  /*0fb0*/  IMAD.MOV R0, RZ, RZ, -R0 ;  /* 0x000000ffff007224 */ /* 0x000fe400078e0a00 */
[C---:B------:R-:W-:Y:S01]  /*0fc0*/  IMAD R29, R75.reuse, R33, R32 ;  /* 0x000000214b1d7224 */ /* 0x040fe200078e0220 */
[----:B------:R-:W-:Y:S01]  /*0fd0*/  IABS R33, R19 ;  /* 0x0000001300217213 */ /* 0x000fe20000000000 */
[----:B------:R-:W-:Y:S02]  /*0fe0*/  IMAD.MOV R32, RZ, RZ, -R31 ;  /* 0x000000ffff207224 */ /* 0x000fe400078e0a1f */
[----:B------:R-:W-:Y:S01]  /*0ff0*/  IMAD R31, R75, R0, R38 ;  /* 0x000000004b1f7224 */ /* 0x000fe200078e0226 */
[----:B------:R-:W-:Y:S01]  /*1000*/  IABS R0, R21 ;  /* 0x0000001500007213 */ /* 0x000fe20000000000 */
[----:B------:R-:W-:-:S02]  /*1010*/  IMAD.MOV.U32 R38, RZ, RZ, R33 ;  /* 0x000000ffff267224 */ /* 0x000fc400078e0021 */
[----:B------:R-:W-:Y:S02]  /*1020*/  IMAD R32, R75, R32, R40 ;  /* 0x000000204b207224 */ /* 0x000fe400078e0228 */
[----:B------:R-:W-:Y:S02]  /*1030*/  IMAD.MOV.U32 R40, RZ, RZ, R0 ;  /* 0x000000ffff287224 */ /* 0x000fe400078e0000 */
[----:B------:R-:W-:-:S04]  /*1040*/  IMAD.HI.U32 R0, R3, R38, RZ ;  /* 0x0000002603007227 */ /* 0x000fc800078e00ff */
[----:B------:R-:W-:Y:S02]  /*1050*/  IMAD R30, R75, R35, R34 ;  /* 0x000000234b1e7224 */ /* 0x000fe400078e0222 */
        /* <DEDUP_REMOVED lines=12> */
[C---:B------:R-:W-:Y:S01]  /*1120*/  IMAD R35, R75.reuse, R41, R40 ;  /* 0x000000294b237224 */ /* 0x040fe200078e0228 */
[----:B------:R-:W-:Y:S01]  /*1130*/  IABS R40, R57 ;  /* 0x0000003900287213 */ /* 0x000fe20000000000 */
[C---:B------:R-:W-:Y:S01]  /*1140*/  IMAD R38, R75.reuse, R0, R44 ;  /* 0x000000004b267224 */ /* 0x040fe200078e022c */
[----:B------:R-:W-:Y:S01]  /*1150*/  IABS R0, R58 ;  /* 0x0000003a00007213 */ /* 0x000fe20000000000 */
[----:B------:R-:W-:-:S02]  /*1160*/  IMAD R39, R75, R39, R46 ;  /* 0x000000274b277224 */ /* 0x000fc400078e022e */
[----:B------:R-:W-:Y:S02]  /*1170*/  IMAD.MOV.U32 R44, RZ, RZ, R40 ;  /* 0x000000ffff2c7224 */ /* 0x000fe400078e0028 */
[----:B------:R-:W-:Y:S02]  /*1180*/  IMAD.MOV.U32 R46, RZ, RZ, R0 ;  /* 0x000000ffff2e7224 */ /* 0x000fe400078e0000 */
[----:B------:R-:W-:-:S04]  /*1190*/  IMAD.HI.U32 R0, R3, R42, RZ ;  /* 0x0000002a03007227 */ /* 0x000fc800078e00ff */
        /* <DEDUP_REMOVED lines=15> */
[C---:B------:R-:W-:Y:S02]  /*1290*/  IMAD R44, R75.reuse, R44, R50 ;  /* 0x0000002c4b2c7224 */ /* 0x040fe400078e0232 */
[----:B------:R-:W-:Y:S02]  /*12a0*/  IMAD.MOV.U32 R50, RZ, RZ, R0 ;  /* 0x000000ffff327224 */ /* 0x000fe400078e0000 */
[----:B------:R-:W-:Y:S02]  /*12b0*/  IMAD R42, R75, R47, R46 ;  /* 0x0000002f4b2a7224 */ /* 0x000fe400078e022e */
[----:B------:R-:W-:-:S04]  /*12c0*/  IMAD.HI.U32 R0, R3, R48, RZ ;  /* 0x0000003003007227 */ /* 0x000fc800078e00ff */
[----:B------:R-:W-:-:S04]  /*12d0*/  IMAD.HI.U32 R46, R3, R50, RZ ;  /* 0x00000032032e7227 */ /* 0x000fc800078e00ff */
[----:B------:R-:W-:-:S04]  /*12e0*/  IMAD.HI.U32 R45, R3, R52, RZ ;  /* 0x00000034032d7227 */ /* 0x000fc800078e00ff */
[----:B------:R-:W-:Y:S02]  /*12f0*/  IMAD.MOV R47, RZ, RZ, -R0 ;  /* 0x000000ffff2f7224 */ /* 0x000fe400078e0a00 */
[----:B------:R-:W-:Y:S02]  /*1300*/  IMAD.MOV R51, RZ, RZ, -R46 ;  /* 0x000000ffff337224 */ /* 0x000fe400078e0a2e */
[----:B------:R-:W-:-:S04]  /*1310*/  IMAD.HI.U32 R0, R3, R54, RZ ;  /* 0x0000003603007227 */ /* 0x000fc800078e00ff */
[----:B------:R-:W-:Y:S02]  /*1320*/  IMAD.MOV R49, RZ, RZ, -R45 ;  /* 0x000000ffff317224 */ /* 0x000fe400078e0a2d */
[----:B------:R-:W-:Y:S02]  /*1330*/  IMAD R45, R75, R47, R48 ;  /* 0x0000002f4b2d7224 */ /* 0x000fe400078e0230 */
[----:B------:R-:W-:-:S04]  /*1340*/  IMAD.HI.U32 R48, R3, R74, RZ ;  /* 0x0000004a03307227 */ /* 0x000fc800078e00ff */
[C---:B------:R-:W-:Y:S01]  /*1350*/  IMAD R47, R75.reuse, R51, R50 ;  /* 0x000000334b2f7224 */ /* 0x040fe200078e0232 */
[----:B------:R-:W-:Y:S01]  /*1360*/  IABS R50, R70 ;  /* 0x0000004600327213 */ /* 0x000fe20000000000 */
[----:B------:R-:W-:Y:S02]  /*1370*/  IMAD.MOV R0, RZ, RZ, -R0 ;  /* 0x000000ffff007224 */ /* 0x000fe400078e0a00 */
[C---:B------:R-:W-:Y:S01]  /*1380*/  IMAD R46, R75.reuse, R49, R52 ;  /* 0x000000314b2e7224 */ /* 0x040fe200078e0234 */
[----:B------:R-:W-:Y:S01]  /*1390*/  IABS R52, R66 ;  /* 0x0000004200347213 */ /* 0x000fe20000000000 */
[----:B------:R-:W-:Y:S02]  /*13a0*/  IMAD.MOV R49, RZ, RZ, -R48 ;  /* 0x000000ffff317224 */ /* 0x000fe400078e0a30 */
[----:B------:R-:W-:Y:S01]  /*13b0*/  IMAD R48, R75, R0, R54 ;  /* 0x000000004b307224 */ /* 0x000fe200078e0236 */
[----:B------:R-:W-:Y:S01]  /*13c0*/  IABS R0, R67 ;  /* 0x0000004300007213 */ /* 0x000fe20000000000 */
[----:B------:R-:W-:-:S02]  /*13d0*/  IMAD.MOV.U32 R54, RZ, RZ, R50 ;  /* 0x000000ffff367224 */ /* 0x000fc400078e0032 */
[----:B------:R-:W-:Y:S02]  /*13e0*/  @!P3 IMAD.IADD R5, R5, 0x1, -R75 ;  /* 0x000000010505b824 */ /* 0x000fe400078e0a4b */
[----:B------:R-:W-:-:S04]  /*13f0*/  IMAD.HI.U32 R50, R3, R54, RZ ;  /* 0x0000003603327227 */ /* 0x000fc800078e00ff */
[----:B------:R-:W-:Y:S02]  /*1400*/  IMAD.MOV R53, RZ, RZ, -R50 ;  /* 0x000000ffff357224 */ /* 0x000fe400078e0a32 */
[--C-:B------:R-:W-:Y:S01]  /*1410*/  @!P4 IMAD.IADD R2, R2, 0x1, -R75.reuse ;  /* 0x000000010202c824 */ /* 0x100fe200078e0a4b */
[C---:B------:R-:W-:Y:S01]  /*1420*/  ISETP.GT.U32.AND P4, PT, R75.reuse, R28, PT ;  /* 0x0000001c4b00720c */ /* 0x040fe20003f84070 */
[C---:B------:R-:W-:Y:S02]  /*1430*/  IMAD R54, R75.reuse, R53, R54 ;  /* 0x000000354b367224 */ /* 0x040fe400078e0236 */
[--C-:B------:R-:W-:Y:S01]  /*1440*/  @!P1 IMAD.IADD R4, R4, 0x1, -R75.reuse ;  /* 0x0000000104049824 */ /* 0x100fe200078e0a4b */
[C---:B------:R-:W-:Y:S01]  /*1450*/  ISETP.GT.U32.AND P1, PT, R75.reuse, R29, PT ;  /* 0x0000001d4b00720c */ /* 0x040fe20003f24070 */
[--C-:B------:R-:W-:Y:S01]  /*1460*/  @!P0 IMAD.IADD R24, R24, 0x1, -R75.reuse ;  /* 0x0000000118188824 */ /* 0x100fe200078e0a4b */
[----:B------:R-:W-:Y:S01]  /*1470*/  ISETP.GT.U32.AND P6, PT, R75, R54, PT ;  /* 0x000000364b00720c */ /* 0x000fe20003fc4070 */
[--C-:B------:R-:W-:Y:S01]  /*1480*/  @!P2 IMAD.IADD R25, R25, 0x1, -R75.reuse ;  /* 0x000000011919a824 */ /* 0x100fe200078e0a4b */
[C---:B------:R-:W-:Y:S01]  /*1490*/  ISETP.GT.U32.AND P0, PT, R75.reuse, R2, PT ;  /* 0x000000024b00720c */ /* 0x040fe20003f04070 */
[--C-:B------:R-:W-:Y:S01]  /*14a0*/  @!P5 IMAD.IADD R26, R26, 0x1, -R75.reuse ;  /* 0x000000011a1ad824 */ /* 0x100fe200078e0a4b */
[C---:B------:R-:W-:Y:S01]  /*14b0*/  ISETP.GT.U32.AND P2, PT, R75.reuse, R4, PT ;  /* 0x000000044b00720c */ /* 0x040fe20003f44070 */
[C---:B------:R-:W-:Y:S01]  /*14c0*/  IMAD R49, R75.reuse, R49, R74 ;  /* 0x000000314b317224 */ /* 0x040fe200078e024a */
[C---:B------:R-:W-:Y:S01]  /*14d0*/  ISETP.GT.U32.AND P5, PT, R75.reuse, R5, PT ;  /* 0x000000054b00720c */ /* 0x040fe20003fa4070 */
[----:B------:R-:W-:Y:S01]  /*14e0*/  @!P4 IMAD.IADD R28, R28, 0x1, -R75 ;  /* 0x000000011c1cc824 */ /* 0x000fe200078e0a4b */
[----:B------:R-:W-:Y:S01]  /*14f0*/  ISETP.GT.U32.AND P4, PT, R75, R24, PT ;  /* 0x000000184b00720c */ /* 0x000fe20003f84070 */
[----:B------:R-:W-:-:S02]  /*1500*/  IMAD.MOV.U32 R74, RZ, RZ, R0 ;  /* 0x000000ffff4a7224 */ /* 0x000fc400078e0000 */
[--C-:B------:R-:W-:Y:S01]  /*1510*/  @!P1 IMAD.IADD R29, R29, 0x1, -R75.reuse ;  /* 0x000000011d1d9824 */ /* 0x100fe200078e0a4b */
[C---:B------:R-:W-:Y:S01]  /*1520*/  ISETP.GT.U32.AND P1, PT, R75.reuse, R25, PT ;  /* 0x000000194b00720c */ /* 0x040fe20003f24070 */
[--C-:B------:R-:W-:Y:S01]  /*1530*/  @!P6 IMAD.IADD R54, R54, 0x1, -R75.reuse ;  /* 0x000000013636e824 */ /* 0x100fe200078e0a4b */
[C---:B------:R-:W-:Y:S01]  /*1540*/  ISETP.GT.U32.AND P6, PT, R75.reuse, R27, PT ;  /* 0x0000001b4b00720c */ /* 0x040fe20003fc4070 */
[--C-:B------:R-:W-:Y:S02]  /*1550*/  @!P0 IMAD.IADD R2, R2, 0x1, -R75.reuse ;  /* 0x0000000102028824 */ /* 0x100fe400078e0a4b */
[--C-:B------:R-:W-:Y:S01]  /*1560*/  @!P2 IMAD.IADD R4, R4, 0x1, -R75.reuse ;  /* 0x000000010404a824 */ /* 0x100fe200078e0a4b */
[----:B------:R-:W-:Y:S01]  /*1570*/  ISETP.GT.U32.AND P3, PT, R75, R54, PT ;  /* 0x000000364b00720c */ /* 0x000fe20003f64070 */
[--C-:B------:R-:W-:Y:S01]  /*1580*/  @!P5 IMAD.IADD R5, R5, 0x1, -R75.reuse ;  /* 0x000000010505d824 */ /* 0x100fe200078e0a4b */
[C---:B------:R-:W-:Y:S01]  /*1590*/  ISETP.GT.U32.AND P2, PT, R75.reuse, R28, PT ;  /* 0x0000001c4b00720c */ /* 0x040fe20003f44070 */
[----:B------:R-:W-:Y:S01]  /*15a0*/  @!P4 IMAD.IADD R24, R24, 0x1, -R75 ;  /* 0x000000011818c824 */ /* 0x000fe200078e0a4b */
[----:B------:R-:W-:Y:S01]  /*15b0*/  ISETP.GT.U32.AND P5, PT, R75, R30, PT ;  /* 0x0000001e4b00720c */ /* 0x000fe20003fa4070 */
[----:B------:R-:W-:Y:S01]  /*15c0*/  IMAD.HI.U32 R0, R3, R52, RZ ;  /* 0x0000003403007227 */ /* 0x000fe200078e00ff */
[----:B------:R-:W-:-:S03]  /*15d0*/  ISETP.GT.U32.AND P4, PT, R75, R31, PT ;  /* 0x0000001f4b00720c */ /* 0x000fc60003f84070 */
[--C-:B------:R-:W-:Y:S01]  /*15e0*/  @!P6 IMAD.IADD R27, R27, 0x1, -R75.reuse ;  /* 0x000000011b1be824 */ /* 0x100fe200078e0a4b */
[----:B------:R-:W-:Y:S01]  /*15f0*/  ISETP.GT.U32.AND P6, PT, R75, R29, PT ;  /* 0x0000001d4b00720c */ /* 0x000fe20003fc4070 */
[--C-:B------:R-:W-:Y:S01]  /*1600*/  @!P1 IMAD.IADD R25, R25, 0x1, -R75.reuse ;  /* 0x0000000119199824 */ /* 0x100fe200078e0a4b */
[C---:B------:R-:W-:Y:S01]  /*1610*/  ISETP.GT.U32.AND P1, PT, R75.reuse, R32, PT ;  /* 0x000000204b00720c */ /* 0x040fe20003f24070 */
[--C-:B------:R-:W-:Y:S01]  /*1620*/  @!P3 IMAD.IADD R54, R54, 0x1, -R75.reuse ;  /* 0x000000013636b824 */ /* 0x100fe200078e0a4b */
[C---:B------:R-:W-:Y:S01]  /*1630*/  ISETP.GT.U32.AND P3, PT, R75.reuse, R26, PT ;  /* 0x0000001a4b00720c */ /* 0x040fe20003f64070 */
[--C-:B------:R-:W-:Y:S01]  /*1640*/  @!P2 IMAD.IADD R28, R28, 0x1, -R75.reuse ;  /* 0x000000011c1ca824 */ /* 0x100fe200078e0a4b */
[C---:B------:R-:W-:Y:S01]  /*1650*/  ISETP.GT.U32.AND P0, PT, R75.reuse, R27, PT ;  /* 0x0000001b4b00720c */ /* 0x040fe20003f04070 */
[--C-:B------:R-:W-:Y:S01]  /*1660*/  @!P5 IMAD.IADD R30, R30, 0x1, -R75.reuse ;  /* 0x000000011e1ed824 */ /* 0x100fe200078e0a4b */
[----:B------:R-:W-:Y:S01]  /*1670*/  ISETP.GT.U32.AND P2, PT, R75, R35, PT ;  /* 0x000000234b00720c */ /* 0x000fe20003f44070 */
[--C-:B------:R-:W-:Y:S01]  /*1680*/  @!P4 IMAD.IADD R31, R31, 0x1, -R75.reuse ;  /* 0x000000011f1fc824 */ /* 0x100fe200078e0a4b */
[C---:B------:R-:W-:Y:S01]  /*1690*/  ISETP.GT.U32.AND P5, PT, R75.reuse, R39, PT ;  /* 0x000000274b00720c */ /* 0x040fe20003fa4070 */
[----:B------:R-:W-:Y:S01]  /*16a0*/  IMAD.MOV R51, RZ, RZ, -R0 ;  /* 0x000000ffff337224 */ /* 0x000fe200078e0a00 */
[----:B------:R-:W-:Y:S01]  /*16b0*/  ISETP.GT.U32.AND P4, PT, R75, R40, PT ;  /* 0x000000284b00720c */ /* 0x000fe20003f84070 */
[--C-:B------:R-:W-:Y:S01]  /*16c0*/  @!P6 IMAD.IADD R29, R29, 0x1, -R75.reuse ;  /* 0x000000011d1de824 */ /* 0x100fe200078e0a4b */
[C---:B------:R-:W-:Y:S01]  /*16d0*/  ISETP.GT.U32.AND P6, PT, R75.reuse, R38, PT ;  /* 0x000000264b00720c */ /* 0x040fe20003fc4070 */
[--C-:B------:R-:W-:Y:S01]  /*16e0*/  @!P1 IMAD.IADD R32, R32, 0x1, -R75.reuse ;  /* 0x0000000120209824 */ /* 0x100fe200078e0a4b */
[C---:B------:R-:W-:Y:S01]  /*16f0*/  ISETP.GT.U32.AND P1, PT, R75.reuse, R41, PT ;  /* 0x000000294b00720c */ /* 0x040fe20003f24070 */
[--C-:B------:R-:W-:Y:S01]  /*1700*/  @!P3 IMAD.IADD R26, R26, 0x1, -R75.reuse ;  /* 0x000000011a1ab824 */ /* 0x100fe200078e0a4b */
[----:B------:R-:W-:Y:S01]  /*1710*/  ISETP.GT.U32.AND P3, PT, R75, R33, PT ;  /* 0x000000214b00720c */ /* 0x000fe20003f64070 */
[--C-:B------:R-:W-:Y:S01]  /*1720*/  @!P0 IMAD.IADD R27, R27, 0x1, -R75.reuse ;  /* 0x000000011b1b8824 */ /* 0x100fe200078e0a4b */
[----:B------:R-:W-:Y:S01]  /*1730*/  ISETP.GT.U32.AND P0, PT, R75, R34, PT ;  /* 0x000000224b00720c */ /* 0x000fe20003f04070 */
[--C-:B------:R-:W-:Y:S01]  /*1740*/  @!P2 IMAD.IADD R35, R35, 0x1, -R75.reuse ;  /* 0x000000012323a824 */ /* 0x100fe200078e0a4b */
[----:B------:R-:W-:Y:S01]  /*1750*/  ISETP.GT.U32.AND P2, PT, R75, R44, PT ;  /* 0x0000002c4b00720c */ /* 0x000fe20003f44070 */
[--C-:B------:R-:W-:Y:S01]  /*1760*/  @!P5 IMAD.IADD R39, R39, 0x1, -R75.reuse ;  /* 0x000000012727d824 */ /* 0x100fe200078e0a4b */
[C---:B------:R-:W-:Y:S01]  /*1770*/  ISETP.GT.U32.AND P5, PT, R75.reuse, R31, PT ;  /* 0x0000001f4b00720c */ /* 0x040fe20003fa4070 */
[--C-:B------:R-:W-:Y:S01]  /*1780*/  @!P4 IMAD.IADD R40, R40, 0x1, -R75.reuse ;  /* 0x000000012828c824 */ /* 0x100fe200078e0a4b */
[C---:B------:R-:W-:Y:S01]  /*1790*/  ISETP.GT.U32.AND P4, PT, R75.reuse, R32, PT ;  /* 0x000000204b00720c */ /* 0x040fe20003f84070 */
[--C-:B------:R-:W-:Y:S01]  /*17a0*/  @!P6 IMAD.IADD R38, R38, 0x1, -R75.reuse ;  /* 0x000000012626e824 */ /* 0x100fe200078e0a4b */
[----:B------:R-:W-:Y:S01]  /*17b0*/  ISETP.GT.U32.AND P6, PT, R75, R30, PT ;  /* 0x0000001e4b00720c */ /* 0x000fe20003fc4070 */
[----:B------:R-:W-:-:S02]  /*17c0*/  @!P1 IMAD.IADD R41, R41, 0x1, -R75 ;  /* 0x0000000129299824 */ /* 0x000fc400078e0a4b */
[--C-:B------:R-:W-:Y:S01]  /*17d0*/  @!P3 IMAD.IADD R33, R33, 0x1, -R75.reuse ;  /* 0x000000012121b824 */ /* 0x100fe200078e0a4b */
[C---:B------:R-:W-:Y:S01]  /*17e0*/  ISETP.GT.U32.AND P3, PT, R75.reuse, R42, PT ;  /* 0x0000002a4b00720c */ /* 0x040fe20003f64070 */
[--C-:B------:R-:W-:Y:S01]  /*17f0*/  @!P0 IMAD.IADD R34, R34, 0x1, -R75.reuse ;  /* 0x0000000122228824 */ /* 0x100fe200078e0a4b */
[C---:B------:R-:W-:Y:S01]  /*1800*/  ISETP.GT.U32.AND P0, PT, R75.reuse, R43, PT ;  /* 0x0000002b4b00720c */ /* 0x040fe20003f04070 */
[----:B------:R-:W-:Y:S01]  /*1810*/  @!P2 IMAD.IADD R44, R44, 0x1, -R75 ;  /* 0x000000012c2ca824 */ /* 0x000fe200078e0a4b */
[----:B------:R-:W-:Y:S01]  /*1820*/  ISETP.GT.U32.AND P1, PT, R75, R33, PT ;  /* 0x000000214b00720c */ /* 0x000fe20003f24070 */
[----:B------:R-:W-:Y:S01]  /*1830*/  IMAD.HI.U32 R0, R3, R76, RZ ;  /* 0x0000004c03007227 */ /* 0x000fe200078e00ff */
[----:B------:R-:W-:-:S03]  /*1840*/  ISETP.GT.U32.AND P2, PT, R75, R38, PT ;  /* 0x000000264b00720c */ /* 0x000fc60003f44070 */
[----:B------:R-:W-:Y:S01]  /*1850*/  @!P6 IMAD.IADD R30, R30, 0x1, -R75 ;  /* 0x000000011e1ee824 */ /* 0x000fe200078e0a4b */
[----:B------:R-:W-:Y:S01]  /*1860*/  ISETP.GT.U32.AND P6, PT, R75, R39, PT ;  /* 0x000000274b00720c */ /* 0x000fe20003fc4070 */
[----:B------:R-:W-:-:S04]  /*1870*/  IMAD.HI.U32 R50, R3, R74, RZ ;  /* 0x0000004a03327227 */ /* 0x000fc800078e00ff */
[--C-:B------:R-:W-:Y:S01]  /*1880*/  @!P3 IMAD.IADD R42, R42, 0x1, -R75.reuse ;  /* 0x000000012a2ab824 */ /* 0x100fe200078e0a4b */
[----:B------:R-:W-:Y:S01]  /*1890*/  ISETP.GT.U32.AND P3, PT, R75, R34, PT ;  /* 0x000000224b00720c */ /* 0x000fe20003f64070 */
[--C-:B------:R-:W-:Y:S01]  /*18a0*/  @!P0 IMAD.IADD R43, R43, 0x1, -R75.reuse ;  /* 0x000000012b2b8824 */ /* 0x100fe200078e0a4b */
[----:B------:R-:W-:Y:S01]  /*18b0*/  ISETP.GT.U32.AND P0, PT, R75, R35, PT ;  /* 0x000000234b00720c */ /* 0x000fe20003f04070 */
[----:B------:R-:W-:Y:S01]  /*18c0*/  @!P5 IMAD.IADD R31, R31, 0x1, -R75 ;  /* 0x000000011f1fd824 */ /* 0x000fe200078e0a4b */
[C---:B------:R-:W-:Y:S01]  /*18d0*/  ISETP.GT.U32.AND P5, PT, R75.reuse, R40, PT ;  /* 0x000000284b00720c */ /* 0x040fe20003fa4070 */
[----:B------:R-:W-:Y:S02]  /*18e0*/  IMAD.MOV R0, RZ, RZ, -R0 ;  /* 0x000000ffff007224 */ /* 0x000fe400078e0a00 */
[----:B------:R-:W-:Y:S02]  /*18f0*/  IMAD.MOV R53, RZ, RZ, -R50 ;  /* 0x000000ffff357224 */ /* 0x000fe400078e0a32 */
[----:B------:R-:W-:-:S02]  /*1900*/  IMAD R50, R75, R51, R52 ;  /* 0x000000334b327224 */ /* 0x000fc400078e0234 */
[C---:B------:R-:W-:Y:S01]  /*1910*/  IMAD R52, R75.reuse, R0, R76 ;  /* 0x000000004b347224 */ /* 0x040fe200078e024c */
[----:B------:R-:W-:Y:S01]  /*1920*/  IABS R0, R6 ;  /* 0x0000000600007213 */ /* 0x000fe20000000000 */
[--C-:B------:R-:W-:Y:S01]  /*1930*/  @!P3 IMAD.IADD R34, R34, 0x1, -R75.reuse ;  /* 0x000000012222b824 */ /* 0x100fe200078e0a4b */
[----:B------:R-:W-:Y:S01]  /*1940*/  ISETP.GT.U32.AND P3, PT, R75, R43, PT ;  /* 0x0000002b4b00720c */ /* 0x000fe20003f64070 */
[--C-:B------:R-:W-:Y:S01]  /*1950*/  @!P0 IMAD.IADD R35, R35, 0x1, -R75.reuse ;  /* 0x0000000123238824 */ /* 0x100fe200078e0a4b */
[C---:B------:R-:W-:Y:S01]  /*1960*/  ISETP.GT.U32.AND P0, PT, R75.reuse, R44, PT ;  /* 0x0000002c4b00720c */ /* 0x040fe20003f04070 */
[--C-:B------:R-:W-:Y:S01]  /*1970*/  @!P4 IMAD.IADD R32, R32, 0x1, -R75.reuse ;  /* 0x000000012020c824 */ /* 0x100fe200078e0a4b */
[----:B------:R-:W-:Y:S01]  /*1980*/  ISETP.GT.U32.AND P4, PT, R75, R42, PT ;  /* 0x0000002a4b00720c */ /* 0x000fe20003f84070 */
[--C-:B------:R-:W-:Y:S01]  /*1990*/  @!P1 IMAD.IADD R33, R33, 0x1, -R75.reuse ;  /* 0x0000000121219824 */ /* 0x100fe200078e0a4b */
[C---:B------:R-:W-:Y:S01]  /*19a0*/  ISETP.GT.U32.AND P1, PT, R75.reuse, R41, PT ;  /* 0x000000294b00720c */ /* 0x040fe20003f24070 */
[--C-:B------:R-:W-:Y:S01]  /*19b0*/  @!P2 IMAD.IADD R38, R38, 0x1, -R75.reuse ;  /* 0x000000012626a824 */ /* 0x100fe200078e0a4b */
[----:B------:R-:W-:Y:S01]  /*19c0*/  ISETP.GT.U32.AND P2, PT, R75, R45, PT ;  /* 0x0000002d4b00720c */ /* 0x000fe20003f44070 */
[----:B------:R-:W-:Y:S01]  /*19d0*/  @!P6 IMAD.IADD R39, R39, 0x1, -R75 ;  /* 0x000000012727e824 */ /* 0x000fe200078e0a4b */
[----:B------:R-:W-:Y:S01]  /*19e0*/  ISETP.GT.U32.AND P6, PT, R75, R46, PT ;  /* 0x0000002e4b00720c */ /* 0x000fe20003fc4070 */
[----:B------:R-:W-:Y:S01]  /*19f0*/  IMAD.HI.U32 R55, R55, R0, RZ ;  /* 0x0000000037377227 */ /* 0x000fe200078e00ff */
[----:B------:R-:W-:-:S03]  /*1a00*/  LOP3.LUT R76, R71, 0x2a, RZ, 0xfc, !PT ;  /* 0x0000002a474c7812 */ /* 0x000fc600078efcff */
[--C-:B------:R-:W-:Y:S01]  /*1a10*/  @!P5 IMAD.IADD R40, R40, 0x1, -R75.reuse ;  /* 0x000000012828d824 */ /* 0x100fe200078e0a4b */
[----:B------:R-:W-:Y:S01]  /*1a20*/  ISETP.GT.U32.AND P5, PT, R75, R47, PT ;  /* 0x0000002f4b00720c */ /* 0x000fe20003fa4070 */
[----:B------:R-:W-:Y:S01]  /*1a30*/  @!P3 IMAD.IADD R43, R43, 0x1, -R75 ;  /* 0x000000012b2bb824 */ /* 0x000fe200078e0a4b */
[C---:B------:R-:W-:Y:S01]  /*1a40*/  ISETP.GT.U32.AND P3, PT, R75.reuse, R50, PT ;  /* 0x000000324b00720c */ /* 0x040fe20003f64070 */
[----:B------:R-:W-:Y:S02]  /*1a50*/  IMAD.MOV R55, RZ, RZ, -R55 ;  /* 0x000000ffff377224 */ /* 0x000fe400078e0a37 */
[----:B------:R-:W-:Y:S01]  /*1a60*/  IMAD R51, R75, R53, R74 ;  /* 0x000000354b337224 */ /* 0x000fe200078e024a */
[----:B------:R-:W-:Y:S01]  /*1a70*/  LOP3.LUT R74, R71, 0x26, RZ, 0xfc, !PT ;  /* 0x00000026474a7812 */ /* 0x000fe200078efcff */
[----:B------:R-:W-:Y:S02]  /*1a80*/  IMAD R55, R80, R55, R0 ;  /* 0x0000003750377224 */ /* 0x000fe400078e0200 */
[--C-:B------:R-:W-:Y:S01]  /*1a90*/  @!P0 IMAD.IADD R44, R44, 0x1, -R75.reuse ;  /* 0x000000012c2c8824 */ /* 0x100fe200078e0a4b */
[----:B------:R-:W-:Y:S01]  /*1aa0*/  ISETP.GT.U32.AND P0, PT, R75, R51, PT ;  /* 0x000000334b00720c */ /* 0x000fe20003f04070 */
[--C-:B------:R-:W-:Y:S01]  /*1ab0*/  @!P1 IMAD.IADD R41, R41, 0x1, -R75.reuse ;  /* 0x0000000129299824 */ /* 0x100fe200078e0a4b */
[C---:B------:R-:W-:Y:S01]  /*1ac0*/  ISETP.GT.U32.AND P1, PT, R75.reuse, R48, PT ;  /* 0x000000304b00720c */ /* 0x040fe20003f24070 */
[--C-:B------:R-:W-:Y:S01]  /*1ad0*/  @!P4 IMAD.IADD R42, R42, 0x1, -R75.reuse ;  /* 0x000000012a2ac824 */ /* 0x100fe200078e0a4b */
[----:B------:R-:W-:Y:S01]  /*1ae0*/  ISETP.GT.U32.AND P4, PT, R75, R49, PT ;  /* 0x000000314b00720c */ /* 0x000fe20003f84070 */
[--C-:B------:R-:W-:Y:S01]  /*1af0*/  @!P2 IMAD.IADD R45, R45, 0x1, -R75.reuse ;  /* 0x000000012d2da824 */ /* 0x100fe200078e0a4b */
[----:B------:R-:W-:Y:S01]  /*1b00*/  ISETP.GT.U32.AND P2, PT, R75, R52, PT ;  /* 0x000000344b00720c */ /* 0x000fe20003f44070 */
[----:B------:R-:W-:Y:S01]  /*1b10*/  @!P6 IMAD.IADD R46, R46, 0x1, -R75 ;  /* 0x000000012e2ee824 */ /* 0x000fe200078e0a4b */
[----:B------:R-:W-:Y:S01]  /*1b20*/  ISETP.GT.U32.AND P6, PT, R80, R55, PT ;  /* 0x000000375000720c */ /* 0x000fe20003fc4070 */
[----:B------:R-:W-:-:S04]  /*1b30*/  IMAD.HI.U32 R3, R3, R78, RZ ;  /* 0x0000004e03037227 */ /* 0x000fc800078e00ff */
[--C-:B------:R-:W-:Y:S01]  /*1b40*/  @!P5 IMAD.IADD R47, R47, 0x1, -R75.reuse ;  /* 0x000000012f2fd824 */ /* 0x100fe200078e0a4b */
[C---:B------:R-:W-:Y:S01]  /*1b50*/  ISETP.GT.U32.AND P5, PT, R75.reuse, R45, PT ;  /* 0x0000002d4b00720c */ /* 0x040fe20003fa4070 */
[----:B------:R-:W-:Y:S01]  /*1b60*/  @!P3 IMAD.IADD R50, R50, 0x1, -R75 ;  /* 0x000000013232b824 */ /* 0x000fe200078e0a4b */
[----:B------:R-:W-:Y:S01]  /*1b70*/  ISETP.GT.U32.AND P3, PT, R75, R46, PT ;  /* 0x0000002e4b00720c */ /* 0x000fe20003f64070 */
[----:B------:R-:W-:Y:S02]  /*1b80*/  IMAD.MOV R3, RZ, RZ, -R3 ;  /* 0x000000ffff037224 */ /* 0x000fe400078e0a03 */
[--C-:B------:R-:W-:Y:S01]  /*1b90*/  @!P0 IMAD.IADD R51, R51, 0x1, -R75.reuse ;  /* 0x0000000133338824 */ /* 0x100fe200078e0a4b */
[C---:B------:R-:W-:Y:S01]  /*1ba0*/  ISETP.GT.U32.AND P0, PT, R75.reuse, R47, PT ;  /* 0x0000002f4b00720c */ /* 0x040fe20003f04070 */
[----:B------:R-:W-:Y:S01]  /*1bb0*/  IMAD R53, R75, R3, R78 ;  /* 0x000000034b357224 */ /* 0x000fe200078e024e */
[----:B------:R-:W-:Y:S01]  /*1bc0*/  SHF.R.S32.HI R3, RZ, 0x1f, R174 ;  /* 0x0000001fff037819 */ /* 0x000fe200000114ae */
[--C-:B------:R-:W-:Y:S01]  /*1bd0*/  @!P1 IMAD.IADD R48, R48, 0x1, -R75.reuse ;  /* 0x0000000130309824 */ /* 0x100fe200078e0a4b */
[----:B------:R-:W-:Y:S01]  /*1be0*/  ISETP.GE.AND P1, PT, R6, RZ, PT ;  /* 0x000000ff0600720c */ /* 0x000fe20003f26270 */
[--C-:B------:R-:W-:Y:S01]  /*1bf0*/  @!P4 IMAD.IADD R49, R49, 0x1, -R75.reuse ;  /* 0x000000013131c824 */ /* 0x100fe200078e0a4b */
[----:B------:R-:W-:Y:S01]  /*1c00*/  ISETP.GT.U32.AND P4, PT, R75, R53, PT ;  /* 0x000000354b00720c */ /* 0x000fe20003f84070 */
[--C-:B------:R-:W-:Y:S01]  /*1c10*/  @!P6 IMAD.IADD R55, R55, 0x1, -R80.reuse ;  /* 0x000000013737e824 */ /* 0x100fe200078e0a50 */
[----:B------:R-:W-:Y:S01]  /*1c20*/  LEA.HI R174, R3, R174, RZ, 0x6 ;  /* 0x000000ae03ae7211 */ /* 0x000fe200078f30ff */
        /* <DEDUP_REMOVED lines=8> */
[----:B------:R-:W-:Y:S01]  /*1cb0*/  IMAD.SHL.U32 R0, R72, 0x2, RZ ;  /* 0x0000000248007824 */ /* 0x000fe200078e00ff */
[----:B------:R-:W-:Y:S01]  /*1cc0*/  ISETP.GT.U32.AND P6, PT, R75, R49, PT ;  /* 0x000000314b00720c */ /* 0x000fe20003fc4070 */
[--C-:B------:R-:W-:Y:S01]  /*1cd0*/  @!P4 IMAD.IADD R53, R53, 0x1, -R75.reuse ;  /* 0x000000013535c824 */ /* 0x100fe200078e0a4b */
[C---:B------:R-:W-:Y:S01]  /*1ce0*/  ISETP.GT.U32.AND P4, PT, R75.reuse, R52, PT ;  /* 0x000000344b00720c */ /* 0x040fe20003f84070 */
[-C--:B------:R-:W-:Y:S01]  /*1cf0*/  IMAD R92, R92, R112.reuse, RZ ;  /* 0x000000705c5c7224 */ /* 0x080fe200078e02ff */
[----:B------:R-:W-:Y:S01]  /*1d00*/  LOP3.LUT R3, RZ, R37, RZ, 0x33, !PT ;  /* 0x00000025ff037212 */ /* 0x000fe200078e33ff */
[--C-:B------:R-:W-:Y:S01]  /*1d10*/  @!P2 IMAD.IADD R48, R48, 0x1, -R75.reuse ;  /* 0x000000013030a824 */ /* 0x100fe200078e0a4b */
[----:B------:R-:W-:Y:S01]  /*1d20*/  ISETP.GT.U32.AND P2, PT, R75, R53, PT ;  /* 0x000000354b00720c */ /* 0x000fe20003f44070 */
[----:B------:R-:W-:Y:S01]  /*1d30*/  @!P5 IMAD.IADD R55, R55, 0x1, -R80 ;  /* 0x000000013737d824 */ /* 0x000fe200078e0a50 */
[----:B------:R-:W-:Y:S01]  /*1d40*/  ISETP.GE.AND P5, PT, R7, RZ, PT ;  /* 0x000000ff0700720c */ /* 0x000fe20003fa6270 */
[--C-:B------:R-:W-:Y:S01]  /*1d50*/  @!P3 IMAD.IADD R50, R50, 0x1, -R75.reuse ;  /* 0x000000013232b824 */ /* 0x100fe200078e0a4b */
[----:B------:R-:W-:Y:S01]  /*1d60*/  ISETP.GE.AND P3, PT, R8, RZ, PT ;  /* 0x000000ff0800720c */ /* 0x000fe20003f66270 */
[----:B------:R-:W-:Y:S01]  /*1d70*/  @!P0 IMAD.IADD R51, R51, 0x1, -R75 ;  /* 0x0000000133338824 */ /* 0x000fe200078e0a4b */
[----:B------:R-:W-:Y:S01]  /*1d80*/  ISETP.GE.AND P0, PT, R9, RZ, PT ;  /* 0x000000ff0900720c */ /* 0x000fe20003f06270 */
[----:B------:R-:W-:Y:S01]  /*1d90*/  @!P1 IMAD.MOV R55, RZ, RZ, -R55 ;  /* 0x000000ffff379224 */ /* 0x000fe200078e0a37 */
[----:B------:R-:W-:Y:S01]  /*1da0*/  ISETP.GE.AND P1, PT, R12, RZ, PT ;  /* 0x000000ff0c00720c */ /* 0x000fe20003f26270 */
[--C-:B------:R-:W-:Y:S01]  /*1db0*/  @!P4 IMAD.IADD R52, R52, 0x1, -R75.reuse ;  /* 0x000000013434c824 */ /* 0x100fe200078e0a4b */
[----:B------:R-:W-:Y:S01]  /*1dc0*/  ISETP.GE.AND P4, PT, R10, RZ, PT ;  /* 0x000000ff0a00720c */ /* 0x000fe20003f86270 */
[--C-:B------:R-:W-:Y:S01]  /*1dd0*/  @!P6 IMAD.IADD R49, R49, 0x1, -R75.reuse ;  /* 0x000000013131e824 */ /* 0x100fe200078e0a4b */
[----:B------:R-:W-:Y:S01]  /*1de0*/  ISETP.NE.AND P6, PT, R36, RZ, PT ;  /* 0x000000ff2400720c */ /* 0x000fe20003fc5270 */
[----:B------:R-:W-:Y:S01]  /*1df0*/  @!P2 IMAD.IADD R53, R53, 0x1, -R75 ;  /* 0x000000013535a824 */ /* 0x000fe200078e0a4b */
[----:B------:R-:W-:Y:S01]  /*1e00*/  ISETP.GE.AND P2, PT, R11, RZ, PT ;  /* 0x000000ff0b00720c */ /* 0x000fe20003f46270 */
[----:B------:R-:W-:Y:S01]  /*1e10*/  @!P5 IMAD.MOV R2, RZ, RZ, -R2 ;  /* 0x000000ffff02d224 */ /* 0x000fe200078e0a02 */
        /* <DEDUP_REMOVED lines=9> */
[----:B------:R-:W-:Y:S01]  /*1eb0*/  IMAD R93, R93, R112, RZ ;  /* 0x000000705d5d7224 */ /* 0x000fe200078e02ff */
[----:B------:R-:W-:Y:S01]  /*1ec0*/  @!P6 LOP3.LUT R55, RZ, R36, RZ, 0x33, !PT ;  /* 0x00000024ff37e212 */ /* 0x000fe200078e33ff */
        /* <DEDUP_REMOVED lines=12> */
[----:B------:R-:W-:Y:S01]  /*1f90*/  IMAD R55, R55, UR4, RZ ;  /* 0x0000000437377c24 */ /* 0x000fe2000f8e02ff */
[----:B------:R-:W-:Y:S01]  /*1fa0*/  ULDC UR4, c[0x0][0x240] ;  /* 0x0000900000047ab9 */ /* 0x000fe20000000800 */
        /* <DEDUP_REMOVED lines=12> */
[-C--:B------:R-:W-:Y:S01]  /*2070*/  IMAD R94, R94, R112.reuse, RZ ;  /* 0x000000705e5e7224 */ /* 0x080fe200078e02ff */
[----:B------:R-:W-:Y:S01]  /*2080*/  LOP3.LUT R0, R73, 0x7e, R0, 0x78, !PT ;  /* 0x0000007e49007812 */ /* 0x000fe200078e7800 */
        /* <DEDUP_REMOVED lines=13> */
[----:B------:R-:W-:Y:S01]  /*2160*/  LOP3.LUT R73, R71, 0x24, RZ, 0xfc, !PT ;  /* 0x0000002447497812 */ /* 0x000fe200078efcff */
[----:B------:R-:W-:Y:S01]  /*2170*/  @!P2 IMAD.MOV R45, RZ, RZ, -R45 ;  /* 0x000000ffff2da224 */ /* 0x000fe200078e0a2d */
[----:B------:R-:W-:Y:S01]  /*2180*/  ISETP.GE.AND P2, PT, R67, RZ, PT ;  /* 0x000000ff4300720c */ /* 0x000fe20003f46270 */
[----:B------:R-:W-:Y:S01]  /*2190*/  @!P5 IMAD.MOV R47, RZ, RZ, -R47 ;  /* 0x000000ffff2fd224 */ /* 0x000fe200078e0a2f */
[----:B------:R-:W-:Y:S01]  /*21a0*/  ISETP.GE.AND P5, PT, R69, RZ, PT ;  /* 0x000000ff4500720c */ /* 0x000fe20003fa6270 */
[----:B------:R-:W-:Y:S01]  /*21b0*/  @!P3 IMAD.MOV R48, RZ, RZ, -R48 ;  /* 0x000000ffff30b224 */ /* 0x000fe200078e0a30 */
[----:B------:R-:W-:Y:S01]  /*21c0*/  ISETP.GE.AND P3, PT, R70, RZ, PT ;  /* 0x000000ff4600720c */ /* 0x000fe20003f66270 */
[----:B------:R-:W-:Y:S01]  /*21d0*/  @!P0 IMAD.MOV R49, RZ, RZ, -R49 ;  /* 0x000000ffff318224 */ /* 0x000fe200078e0a31 */
[----:B------:R-:W-:Y:S01]  /*21e0*/  ISETP.NE.AND P0, PT, R37, RZ, PT ;  /* 0x000000ff2500720c */ /* 0x000fe20003f05270 */
[----:B------:R-:W-:Y:S01]  /*21f0*/  @!P1 IMAD.MOV R52, RZ, RZ, -R52 ;  /* 0x000000ffff349224 */ /* 0x000fe200078e0a34 */
[----:B------:R-:W-:Y:S01]  /*2200*/  LEA R110, P1, R55, UR6, 0x1 ;  /* 0x00000006376e7c11 */ /* 0x000fe2000f8208ff */
[----:B------:R-:W-:Y:S01]  /*2210*/  @!P4 IMAD.MOV R50, RZ, RZ, -R50 ;  /* 0x000000ffff32c224 */ /* 0x000fe200078e0a32 */
[C---:B------:R-:W-:Y:S01]  /*2220*/  SEL R2, R3.reuse, R2, !P0 ;  /* 0x0000000203027207 */ /* 0x040fe20004000000 */
[----:B------:R-:W-:Y:S01]  /*2230*/  IMAD R96, R96, R112, RZ ;  /* 0x0000007060607224 */ /* 0x000fe200078e02ff */
[C---:B------:R-:W-:Y:S01]  /*2240*/  SEL R4, R3.reuse, R4, !P0 ;  /* 0x0000000403047207 */ /* 0x040fe20004000000 */
[----:B------:R-:W-:Y:S01]  /*2250*/  @!P2 IMAD.MOV R51, RZ, RZ, -R51 ;  /* 0x000000ffff33a224 */ /* 0x000fe200078e0a33 */
[C---:B------:R-:W-:Y:S01]  /*2260*/  SEL R5, R3.reuse, R5, !P0 ;  /* 0x0000000503057207 */ /* 0x040fe20004000000 */
[----:B------:R-:W-:Y:S01]  /*2270*/  @!P5 IMAD.MOV R53, RZ, RZ, -R53 ;  /* 0x000000ffff35d224 */ /* 0x000fe200078e0a35 */
[C---:B------:R-:W-:Y:S01]  /*2280*/  SEL R24, R3.reuse, R24, !P0 ;  /* 0x0000001803187207 */ /* 0x040fe20004000000 */
[----:B------:R-:W-:Y:S01]  /*2290*/  @!P3 IMAD.MOV R54, RZ, RZ, -R54 ;  /* 0x000000ffff36b224 */ /* 0x000fe200078e0a36 */
[C---:B------:R-:W-:Y:S01]  /*22a0*/  SEL R25, R3.reuse, R25, !P0 ;  /* 0x0000001903197207 */ /* 0x040fe20004000000 */
[----:B------:R-:W-:Y:S01]  /*22b0*/  IMAD R36, R2, UR4, RZ ;  /* 0x0000000402247c24 */ /* 0x000fe2000f8e02ff */
[C---:B------:R-:W-:Y:S01]  /*22c0*/  SEL R26, R3.reuse, R26, !P0 ;  /* 0x0000001a031a7207 */ /* 0x040fe20004000000 */
[----:B------:R-:W-:Y:S01]  /*22d0*/  IMAD R37, R4, UR4, RZ ;  /* 0x0000000404257c24 */ /* 0x000fe2000f8e02ff */
[----:B------:R-:W-:Y:S01]  /*22e0*/  SEL R27, R3, R27, !P0 ;  /* 0x0000001b031b7207 */ /* 0x000fe20004000000 */
        /* <DEDUP_REMOVED lines=49> */
[----:B------:R-:W-:Y:S01]  /*2600*/  LEA.HI.X.SX32 R111, R55, UR7, 0x1, P1 ;  /* 0x00000007376f7c11 */ /* 0x000fe200088f0eff */
[----:B------:R-:W-:Y:S01]  /*2610*/  ULDC.64 UR6, c[0x0][0x218] ;  /* 0x0000860000067ab9 */ /* 0x000fe20000000a00 */
[----:B------:R-:W-:Y:S01]  /*2620*/  SEL R3, R3, R54, !P0 ;  /* 0x0000003603037207 */ /* 0x000fe20004000000 */
[----:B------:R-:W-:Y:S01]  /*2630*/  IMAD R50, R50, UR4, RZ ;  /* 0x0000000432327c24 */ /* 0x000fe2000f8e02ff */
[----:B------:R-:W-:Y:S01]  /*2640*/  LEA R4, P4, R36, UR6, 0x1 ;  /* 0x0000000624047c11 */ /* 0x000fe2000f8808ff */
[----:B------:R-:W-:Y:S01]  /*2650*/  IMAD R51, R51, UR4, RZ ;  /* 0x0000000433337c24 */ /* 0x000fe2000f8e02ff */
[----:B------:R-:W-:Y:S01]  /*2660*/  LEA R2, P3, R37, UR6, 0x1 ;  /* 0x0000000625027c11 */ /* 0x000fe2000f8608ff */
[----:B------:R-:W-:Y:S01]  /*2670*/  IMAD R188, R3, UR4, RZ ;  /* 0x0000000403bc7c24 */ /* 0x000fe2000f8e02ff */
[----:B------:R-:W-:Y:S01]  /*2680*/  LEA R172, P2, R173, UR6, 0x1 ;  /* 0x00000006adac7c11 */ /* 0x000fe2000f8408ff */
[----:B------:R-:W-:Y:S01]  /*2690*/  IMAD R52, R52, UR4, RZ ;  /* 0x0000000434347c24 */ /* 0x000fe2000f8e02ff */
[----:B------:R-:W-:Y:S01]  /*26a0*/  LEA R170, P1, R24, UR6, 0x1 ;  /* 0x0000000618aa7c11 */ /* 0x000fe2000f8208ff */
[----:B------:R-:W-:Y:S01]  /*26b0*/  IMAD R53, R53, UR4, RZ ;  /* 0x0000000435357c24 */ /* 0x000fe2000f8e02ff */
[----:B------:R-:W-:Y:S01]  /*26c0*/  LEA.HI.X.SX32 R5, R36, UR7, 0x1, P4 ;  /* 0x0000000724057c11 */ /* 0x000fe2000a0f0eff */
[----:B------:R-:W-:Y:S01]  /*26d0*/  UMOV UR4, URZ ;  /* 0x0000003f00047c82 */ /* 0x000fe20008000000 */
[----:B------:R-:W-:Y:S01]  /*26e0*/  LEA.HI.X.SX32 R3, R37, UR7, 0x1, P3 ;  /* 0x0000000725037c11 */ /* 0x000fe200098f0eff */
[----:B------:R-:W-:Y:S01]  /*26f0*/  UIADD3.X UR9, UR4, 0x40000040, URZ, UP0, !UPT ;  /* 0x4000004004097890 */ /* 0x000fe200087fe43f */
[----:B------:R-:W-:-:S02]  /*2700*/  LEA.HI.X.SX32 R173, R173, UR7, 0x1, P2 ;  /* 0x00000007adad7c11 */ /* 0x000fc400090f0eff */
[----:B------:R-:W-:Y:S02]  /*2710*/  CS2R R36, SRZ ;  /* 0x0000000000247805 */ /* 0x000fe4000001ff00 */
[----:B------:R-:W-:Y:S02]  /*2720*/  LEA.HI.X.SX32 R171, R24, UR7, 0x1, P1 ;  /* 0x0000000718ab7c11 */ /* 0x000fe400088f0eff */
[----:B------:R-:W-:Y:S02]  /*2730*/  CS2R R54, SRZ ;  /* 0x0000000000367805 */ /* 0x000fe4000001ff00 */
[----:B------:R-:W-:Y:S01]  /*2740*/  LEA R168, P0, R25, UR6, 0x1 ;  /* 0x0000000619a87c11 */ /* 0x000fe2000f8008ff */
[-C--:B------:R-:W-:Y:S01]  /*2750*/  IMAD R97, R97, R112.reuse, RZ ;  /* 0x0000007061617224 */ /* 0x080fe200078e02ff */
        /* <DEDUP_REMOVED lines=11> */
[----:B------:R-:W-:Y:S01]  /*2810*/  IMAD R103, R103, R112, RZ ;  /* 0x0000007067677224 */ /* 0x000fe200078e02ff */
[----:B------:R-:W-:-:S02]  /*2820*/  LEA.HI.X.SX32 R169, R25, UR7, 0x1, P0 ;  /* 0x0000000719a97c11 */ /* 0x000fc400080f0eff */
[----:B------:R-:W-:Y:S02]  /*2830*/  CS2R R24, SRZ ;  /* 0x0000000000187805 */ /* 0x000fe4000001ff00 */
[----:B------:R-:W-:Y:S01]  /*2840*/  LEA.HI.X.SX32 R167, R26, UR7, 0x1, P6 ;  /* 0x000000071aa77c11 */ /* 0x000fe2000b0f0eff */
[-C--:B------:R-:W-:Y:S01]  /*2850*/  IMAD R104, R104, R112.reuse, RZ ;  /* 0x0000007068687224 */ /* 0x080fe200078e02ff */
[----:B------:R-:W-:Y:S02]  /*2860*/  LEA.HI.X.SX32 R165, R27, UR7, 0x1, P5 ;  /* 0x000000071ba57c11 */ /* 0x000fe4000a8f0eff */
[----:B------:R-:W-:Y:S02]  /*2870*/  CS2R R26, SRZ ;  /* 0x00000000001a7805 */ /* 0x000fe4000001ff00 */
[----:B------:R-:W-:Y:S01]  /*2880*/  LEA.HI.X.SX32 R163, R28, UR7, 0x1, P4 ;  /* 0x000000071ca37c11 */ /* 0x000fe2000a0f0eff */
[----:B------:R-:W-:Y:S01]  /*2890*/  IMAD R105, R105, R112, RZ ;  /* 0x0000007069697224 */ /* 0x000fe200078e02ff */
[----:B------:R-:W-:-:S02]  /*28a0*/  LEA.HI.X.SX32 R161, R29, UR7, 0x1, P3 ;  /* 0x000000071da17c11 */ /* 0x000fc400098f0eff */
[----:B------:R-:W-:Y:S02]  /*28b0*/  CS2R R28, SRZ ;  /* 0x00000000001c7805 */ /* 0x000fe4000001ff00 */
[----:B------:R-:W-:Y:S01]  /*28c0*/  LEA.HI.X.SX32 R159, R30, UR7, 0x1, P2 ;  /* 0x000000071e9f7c11 */ /* 0x000fe200090f0eff */
[-C--:B------:R-:W-:Y:S01]  /*28d0*/  IMAD R107, R86, R112.reuse, RZ ;  /* 0x00000070566b7224 */ /* 0x080fe200078e02ff */
        /* <DEDUP_REMOVED lines=29> */
[----:B------:R-:W-:Y:S01]  /*2ab0*/  UIADD3.64 UR16, UR8, 0x80, URZ ;  /* 0x0000008008107897 */ /* 0x000fe2000fffe03f */
[----:B------:R-:W-:Y:S01]  /*2ac0*/  LEA R140, P0, R41, UR6, 0x1 ;  /* 0x00000006298c7c11 */ /* 0x000fe2000f8008ff */
[----:B------:R-:W-:Y:S01]  /*2ad0*/  UIADD3.64 UR20, UR8, 0x100, URZ ;  /* 0x0000010008147897 */ /* 0x000fe2000fffe03f */
[----:B------:R-:W-:Y:S02]  /*2ae0*/  LEA R214, P6, R42, UR6, 0x1 ;  /* 0x000000062ad67c11 */ /* 0x000fe4000f8c08ff */
[----:B------:R-:W-:Y:S02]  /*2af0*/  LEA R210, P5, R43, UR6, 0x1 ;  /* 0x000000062bd27c11 */ /* 0x000fe4000f8a08ff */
[----:B------:R-:W-:-:S02]  /*2b00*/  LEA R142, P4, R44, UR6, 0x1 ;  /* 0x000000062c8e7c11 */ /* 0x000fc4000f8808ff */
[----:B------:R-:W-:Y:S02]  /*2b10*/  LEA R138, P3, R45, UR6, 0x1 ;  /* 0x000000062d8a7c11 */ /* 0x000fe4000f8608ff */
[----:B------:R-:W-:Y:S02]  /*2b20*/  LEA R134, P2, R46, UR6, 0x1 ;  /* 0x000000062e867c11 */ /* 0x000fe4000f8408ff */
[----:B------:R-:W-:Y:S02]  /*2b30*/  LEA R132, P1, R47, UR6, 0x1 ;  /* 0x000000062f847c11 */ /* 0x000fe4000f8208ff */
[----:B------:R-:W-:Y:S02]  /*2b40*/  LEA.HI.X.SX32 R141, R41, UR7, 0x1, P0 ;  /* 0x00000007298d7c11 */ /* 0x000fe400080f0eff */
[----:B------:R-:W-:Y:S02]  /*2b50*/  CS2R R40, SRZ ;  /* 0x0000000000287805 */ /* 0x000fe4000001ff00 */
[----:B------:R-:W-:-:S02]  /*2b60*/  LEA.HI.X.SX32 R212, R42, UR7, 0x1, P6 ;  /* 0x000000072ad47c11 */ /* 0x000fc4000b0f0eff */
[----:B------:R-:W-:Y:S02]  /*2b70*/  LEA.HI.X.SX32 R208, R43, UR7, 0x1, P5 ;  /* 0x000000072bd07c11 */ /* 0x000fe4000a8f0eff */
[----:B------:R-:W-:Y:S02]  /*2b80*/  CS2R R42, SRZ ;  /* 0x00000000002a7805 */ /* 0x000fe4000001ff00 */
[----:B------:R-:W-:Y:S02]  /*2b90*/  LEA.HI.X.SX32 R143, R44, UR7, 0x1, P4 ;  /* 0x000000072c8f7c11 */ /* 0x000fe4000a0f0eff */
[----:B------:R-:W-:Y:S02]  /*2ba0*/  LEA.HI.X.SX32 R139, R45, UR7, 0x1, P3 ;  /* 0x000000072d8b7c11 */ /* 0x000fe400098f0eff */
[----:B------:R-:W-:Y:S02]  /*2bb0*/  CS2R R44, SRZ ;  /* 0x00000000002c7805 */ /* 0x000fe4000001ff00 */
[----:B------:R-:W-:-:S02]  /*2bc0*/  LEA.HI.X.SX32 R135, R46, UR7, 0x1, P2 ;  /* 0x000000072e877c11 */ /* 0x000fc400090f0eff */
[----:B------:R-:W-:Y:S02]  /*2bd0*/  LEA.HI.X.SX32 R133, R47, UR7, 0x1, P1 ;  /* 0x000000072f857c11 */ /* 0x000fe400088f0eff */
[----:B------:R-:W-:Y:S02]  /*2be0*/  CS2R R46, SRZ ;  /* 0x00000000002e7805 */ /* 0x000fe4000001ff00 */
[----:B------:R-:W-:Y:S02]  /*2bf0*/  LEA R130, P0, R48, UR6, 0x1 ;  /* 0x0000000630827c11 */ /* 0x000fe4000f8008ff */
[----:B------:R-:W-:Y:S02]  /*2c00*/  LEA R136, P6, R49, UR6, 0x1 ;  /* 0x0000000631887c11 */ /* 0x000fe4000f8c08ff */
[----:B------:R-:W-:Y:S02]  /*2c10*/  LEA R128, P5, R50, UR6, 0x1 ;  /* 0x0000000632807c11 */ /* 0x000fe4000f8a08ff */
[----:B------:R-:W-:-:S02]  /*2c20*/  LEA R126, P4, R51, UR6, 0x1 ;  /* 0x00000006337e7c11 */ /* 0x000fc4000f8808ff */
[----:B------:R-:W-:Y:S02]  /*2c30*/  LEA R186, P3, R52, UR6, 0x1 ;  /* 0x0000000634ba7c11 */ /* 0x000fe4000f8608ff */
[----:B------:R-:W-:Y:S02]  /*2c40*/  LEA R192, P2, R53, UR6, 0x1 ;  /* 0x0000000635c07c11 */ /* 0x000fe4000f8408ff */
[----:B------:R-:W-:Y:S01]  /*2c50*/  LEA R122, P1, R188, UR6, 0x1 ;  /* 0x00000006bc7a7c11 */ /* 0x000fe2000f8208ff */
[----:B------:R-:W-:Y:S01]  /*2c60*/  UIADD3 UR6, UR12, 0x2000, URZ ;  /* 0x000020000c067890 */ /* 0x000fe2000fffe03f */
[C---:B------:R-:W-:Y:S02]  /*2c70*/  LOP3.LUT R75, R71.reuse, 0x28, RZ, 0xfc, !PT ;  /* 0x00000028474b7812 */ /* 0x040fe400078efcff */
[----:B------:R-:W-:Y:S01]  /*2c80*/  LEA.HI R78, R72, 0x2e, RZ, 0x1a ;  /* 0x0000002e484e7811 */ /* 0x000fe200078fd0ff */
[----:B------:R-:W-:Y:S01]  /*2c90*/  USHF.R.U32.HI UR6, URZ, 0x4, UR6 ;  /* 0x000000043f067899 */ /* 0x000fe20008011606 */
[----:B------:R-:W-:Y:S01]  /*2ca0*/  LOP3.LUT R80, R71, 0x32, RZ, 0xfc, !PT ;  /* 0x0000003247507812 */ /* 0x000fe200078efcff */
[----:B------:R-:W-:Y:S01]  /*2cb0*/  IMAD R193, R75, R112, RZ ;  /* 0x000000704bc17224 */ /* 0x000fe200078e02ff */
[----:B------:R-:W-:Y:S01]  /*2cc0*/  LEA.HI.X.SX32 R129, R48, UR7, 0x1, P0 ;  /* 0x0000000730817c11 */ /* 0x000fe200080f0eff */
[----:B------:R-:W-:Y:S01]  /*2cd0*/  USGXT.U32 UR6, UR6, 0xe ;  /* 0x0000000e0606789a */ /* 0x000fe20008000000 */
[----:B------:R-:W-:-:S02]  /*2ce0*/  LEA.HI.X.SX32 R137, R49, UR7, 0x1, P6 ;  /* 0x0000000731897c11 */ /* 0x000fc4000b0f0eff */
[----:B------:R-:W-:Y:S02]  /*2cf0*/  CS2R R48, SRZ ;  /* 0x0000000000307805 */ /* 0x000fe4000001ff00 */
[----:B------:R-:W-:Y:S01]  /*2d00*/  LEA.HI.X.SX32 R131, R50, UR7, 0x1, P5 ;  /* 0x0000000732837c11 */ /* 0x000fe2000a8f0eff */
[----:B------:R-:W-:Y:S01]  /*2d10*/  UIADD3 UR10, UP0, UR6, 0x2, URZ ;  /* 0x00000002060a7890 */ /* 0x000fe2000ff1e03f */
[----:B------:R-:W-:Y:S02]  /*2d20*/  LEA.HI.X.SX32 R127, R51, UR7, 0x1, P4 ;  /* 0x00000007337f7c11 */ /* 0x000fe4000a0f0eff */
[----:B------:R-:W-:Y:S02]  /*2d30*/  CS2R R50, SRZ ;  /* 0x0000000000327805 */ /* 0x000fe4000001ff00 */
[----:B------:R-:W-:Y:S01]  /*2d40*/  LEA.HI.X.SX32 R123, R52, UR7, 0x1, P3 ;  /* 0x00000007347b7c11 */ /* 0x000fe200098f0eff */
[----:B------:R-:W-:Y:S01]  /*2d50*/  UIADD3.X UR11, UR5, 0x40000040, URZ, UP0, !UPT ;  /* 0x40000040050b7890 */ /* 0x000fe200087fe43f */
[----:B------:R-:W-:-:S02]  /*2d60*/  LEA.HI.X.SX32 R190, R53, UR7, 0x1, P2 ;  /* 0x0000000735be7c11 */ /* 0x000fc400090f0eff */
[----:B------:R-:W-:Y:S02]  /*2d70*/  CS2R R52, SRZ ;  /* 0x0000000000347805 */ /* 0x000fe4000001ff00 */
[----:B------:R-:W-:Y:S01]  /*2d80*/  LEA.HI.X.SX32 R188, R188, UR7, 0x1, P1 ;  /* 0x00000007bcbc7c11 */ /* 0x000fe200088f0eff */
[-C--:B------:R-:W-:Y:S01]  /*2d90*/  IMAD R108, R78, R112.reuse, RZ ;  /* 0x000000704e6c7224 */ /* 0x080fe200078e02ff */
[----:B------:R-:W-:Y:S01]  /*2da0*/  SHF.R.S32.HI R174, RZ, 0x6, R174 ;  /* 0x00000006ffae7819 */ /* 0x000fe200000114ae */
[----:B------:R-:W-:Y:S01]  /*2db0*/  IMAD R185, R80, R112, RZ ;  /* 0x0000007050b97224 */ /* 0x000fe200078e02ff */
[C---:B------:R-:W-:Y:S01]  /*2dc0*/  LOP3.LUT R176, R0.reuse, 0x20, RZ, 0x3c, !PT ;  /* 0x0000002000b07812 */ /* 0x040fe200078e3cff */
[----:B------:R-:W-:Y:S01]  /*2dd0*/  UIADD3.64 UR18, UR10, 0x2, URZ ;  /* 0x000000020a127897 */ /* 0x000fe2000fffe03f */
[C---:B------:R-:W-:Y:S01]  /*2de0*/  LOP3.LUT R178, R0.reuse, 0x40, RZ, 0x3c, !PT ;  /* 0x0000004000b27812 */ /* 0x040fe200078e3cff */
[----:B------:R-:W-:Y:S01]  /*2df0*/  UIADD3.64 UR22, UR10, 0x4, URZ ;  /* 0x000000040a167897 */ /* 0x000fe2000fffe03f */
[----:B------:R-:W-:-:S11]  /*2e00*/  LOP3.LUT R180, R0, 0x60, RZ, 0x3c, !PT ;  /* 0x0000006000b47812 */ /* 0x000fd600078e3cff */
.L_x_1:
[C---:B------:R-:W-:Y:S02]  /*2e10*/  LOP3.LUT R112, R71.reuse, 0x2, RZ, 0xfc, !PT ;  /* 0x0000000247707812 */ /* 0x040fe400078efcff */
[C---:B------:R-:W-:Y:S02]  /*2e20*/  ISETP.GE.AND P2, PT, R71.reuse, UR14, PT ;  /* 0x0000000e47007c0c */ /* 0x040fe4000bf46270 */
[----:B------:R-:W-:Y:S02]  /*2e30*/  ISETP.GE.AND P3, PT, R112, UR14, PT ;  /* 0x0000000e70007c0c */ /* 0x000fe4000bf66270 */
[C---:B------:R-:W-:Y:S02]  /*2e40*/  LOP3.LUT R113, R71.reuse, 0x4, RZ, 0xfc, !PT ;  /* 0x0000000447717812 */ /* 0x040fe400078efcff */
[C---:B------:R-:W-:Y:S02]  /*2e50*/  LOP3.LUT R114, R71.reuse, 0x6, RZ, 0xfc, !PT ;  /* 0x0000000647727812 */ /* 0x040fe400078efcff */
[----:B------:R-:W-:-:S02]  /*2e60*/  LOP3.LUT R116, R71, 0xa, RZ, 0xfc, !PT ;  /* 0x0000000a47747812 */ /* 0x000fc400078efcff */
[----:B------:R-:W-:Y:S02]  /*2e70*/  LOP3.LUT R117, R71, 0xc, RZ, 0xfc, !PT ;  /* 0x0000000c47757812 */ /* 0x000fe400078efcff */
[----:B------:R-:W-:Y:S01]  /*2e80*/  ISETP.GE.AND P4, PT, R113, UR14, PT ;  /* 0x0000000e71007c0c */ /* 0x000fe2000bf86270 */
[----:B------:R-:W-:Y:S01]  /*2e90*/  IMAD.WIDE R112, R109, 0x2, R110 ;  /* 0x000000026d707825 */ /* 0x000fe200078e026e */
[----:B------:R-:W-:Y:S02]  /*2ea0*/  LOP3.LUT R115, R71, 0x8, RZ, 0xfc, !PT ;  /* 0x0000000847737812 */ /* 0x000fe400078efcff */
[----:B------:R-:W-:Y:S02]  /*2eb0*/  PRMT R248, RZ, 0x7610, R248 ;  /* 0x00007610fff87816 */ /* 0x000fe400000000f8 */
[----:B------:R-:W-:Y:S02]  /*2ec0*/  ISETP.GE.AND P5, PT, R114, UR14, PT ;  /* 0x0000000e72007c0c */ /* 0x000fe4000bfa6270 */
[----:B------:R-:W-:-:S02]  /*2ed0*/  ISETP.GE.AND P0, PT, R116, UR14, PT ;  /* 0x0000000e74007c0c */ /* 0x000fc4000bf06270 */
[----:B------:R-:W-:Y:S01]  /*2ee0*/  ISETP.GE.AND P1, PT, R117, UR14, PT ;  /* 0x0000000e75007c0c */ /* 0x000fe2000bf26270 */
[----:B------:R-:W-:Y:S01]  /*2ef0*/  IMAD.WIDE R116, R105, 0x2, R110 ;  /* 0x0000000269747825 */ /* 0x000fe200078e026e */
[----:B------:R-:W-:Y:S01]  /*2f00*/  PRMT R199, RZ, 0x7610, R199 ;  /* 0x00007610ffc77816 */ /* 0x000fe200000000c7 */
[----:B------:R0:W2:Y:S01]  /*2f10*/  @!P2 LDG.E.U16 R248, desc[UR24][R112.64] ;  /* 0x0000001870f8a981 */ /* 0x0000a2000c1e1500 */
[----:B------:R-:W-:Y:S02]  /*2f20*/  ISETP.GE.AND P6, PT, R115, UR14, PT ;  /* 0x0000000e73007c0c */ /* 0x000fe4000bfc6270 */
[----:B------:R-:W-:Y:S02]  /*2f30*/  LEA.HI R114, R72, 0xe, RZ, 0x1a ;  /* 0x0000000e48727811 */ /* 0x000fe400078fd0ff */
[----:B------:R-:W-:Y:S01]  /*2f40*/  LOP3.LUT R115, R71, 0x10, RZ, 0xfc, !PT ;  /* 0x0000001047737812 */ /* 0x000fe200078efcff */
[----:B------:R-:W-:Y:S01]  /*2f50*/  IMAD.WIDE R118, R104, 0x2, R110 ;  /* 0x0000000268767825 */ /* 0x000fe200078e026e */
[----:B------:R-:W-:Y:S01]  /*2f60*/  PRMT R201, RZ, 0x7610, R201 ;  /* 0x00007610ffc97816 */ /* 0x000fe200000000c9 */
[----:B------:R-:W3:Y:S01]  /*2f70*/  @!P3 LDG.E.U16 R199, desc[UR24][R116.64] ;  /* 0x0000001874c7b981 */ /* 0x000ee2000c1e1500 */
[----:B------:R-:W-:Y:S01]  /*2f80*/  ISETP.GE.AND P2, PT, R114, UR14, PT ;  /* 0x0000000e72007c0c */ /* 0x000fe2000bf46270 */
[----:B0-----:R-:W-:Y:S01]  /*2f90*/  IMAD.WIDE R112, R103, 0x2, R110 ;  /* 0x0000000267707825 */ /* 0x001fe200078e026e */
[----:B------:R-:W-:-:S02]  /*2fa0*/  ISETP.GE.AND P3, PT, R115, UR14, PT ;  /* 0x0000000e73007c0c */ /* 0x000fc4000bf66270 */
[----:B------:R-:W-:Y:S01]  /*2fb0*/  PRMT R203, RZ, 0x7610, R203 ;  /* 0x00007610ffcb7816 */ /* 0x000fe200000000cb */
[----:B------:R0:W4:Y:S01]  /*2fc0*/  @!P4 LDG.E.U16 R201, desc[UR24][R118.64] ;  /* 0x0000001876c9c981 */ /* 0x000122000c1e1500 */
[----:B------:R-:W-:Y:S02]  /*2fd0*/  LOP3.LUT R114, R71, 0x12, RZ, 0xfc, !PT ;  /* 0x0000001247727812 */ /* 0x000fe400078efcff */
[----:B------:R-:W-:Y:S02]  /*2fe0*/  PRMT R209, RZ, 0x7610, R209 ;  /* 0x00007610ffd17816 */ /* 0x000fe400000000d1 */
[----:B------:R-:W-:Y:S01]  /*2ff0*/  ISETP.GE.AND P4, PT, R114, UR14, PT ;  /* 0x0000000e72007c0c */ /* 0x000fe2000bf86270 */
[----:B------:R-:W-:Y:S01]  /*3000*/  IMAD.WIDE R114, R102, 0x2, R110 ;  /* 0x0000000266727825 */ /* 0x000fe200078e026e */
[----:B------:R-:W-:Y:S01]  /*3010*/  PRMT R246, RZ, 0x7610, R246 ;  /* 0x00007610fff67816 */ /* 0x000fe200000000f6 */
[----:B------:R1:W5:Y:S02]  /*3020*/  @!P5 LDG.E.U16 R203, desc[UR24][R112.64] ;  /* 0x0000001870cbd981 */ /* 0x000364000c1e1500 */
[----:B0-----:R-:W-:Y:S01]  /*3030*/  IMAD.WIDE R118, R100, 0x2, R110 ;  /* 0x0000000264767825 */ /* 0x001fe200078e026e */
[----:B------:R-:W-:-:S02]  /*3040*/  PRMT R205, RZ, 0x7610, R205 ;  /* 0x00007610ffcd7816 */ /* 0x000fc400000000cd */
[----:B------:R-:W-:Y:S01]  /*3050*/  LOP3.LUT R121, R71, 0x18, RZ, 0xfc, !PT ;  /* 0x0000001847797812 */ /* 0x000fe200078efcff */
[----:B------:R-:W-:Y:S01]  /*3060*/  IMAD.WIDE R124, R99, 0x2, R110 ;  /* 0x00000002637c7825 */ /* 0x000fe200078e026e */
[----:B------:R-:W5:Y:S01]  /*3070*/  @!P1 LDG.E.U16 R209, desc[UR24][R118.64] ;  /* 0x0000001876d19981 */ /* 0x000f62000c1e1500 */
[----:B-1----:R-:W-:-:S03]  /*3080*/  LOP3.LUT R112, R71, 0x1a, RZ, 0xfc, !PT ;  /* 0x0000001a47707812 */ /* 0x002fc600078efcff */
[----:B------:R-:W3:Y:S01]  /*3090*/  @!P6 LDG.E.U16 R246, desc[UR24][R114.64] ;  /* 0x0000001872f6e981 */ /* 0x000ee2000c1e1500 */
[----:B------:R-:W-:Y:S01]  /*30a0*/  PRMT R207, RZ, 0x7610, R207 ;  /* 0x00007610ffcf7816 */ /* 0x000fe200000000cf */
[----:B------:R-:W-:Y:S01]  /*30b0*/  IMAD.WIDE R116, R101, 0x2, R110 ;  /* 0x0000000265747825 */ /* 0x000fe200078e026e */
[----:B------:R-:W-:Y:S01]  /*30c0*/  ISETP.GE.AND P1, PT, R112, UR14, PT ;  /* 0x0000000e70007c0c */ /* 0x000fe2000bf26270 */
[----:B------:R0:W4:Y:S01]  /*30d0*/  @!P3 LDG.E.U16 R205, desc[UR24][R124.64] ;  /* 0x000000187ccdb981 */ /* 0x000122000c1e1500 */
[----:B------:R-:W-:Y:S01]  /*30e0*/  PRMT R213, RZ, 0x7610, R213 ;  /* 0x00007610ffd57816 */ /* 0x000fe200000000d5 */
[----:B------:R-:W-:Y:S01]  /*30f0*/  IMAD.WIDE R112, R90, 0x2, R110 ;  /* 0x000000025a707825 */ /* 0x000fe200078e026e */
[----:B------:R-:W-:Y:S01]  /*3100*/  ISETP.GE.AND P6, PT, R121, UR14, PT ;  /* 0x0000000e79007c0c */ /* 0x000fe2000bfc6270 */
[----:B------:R1:W5:Y:S01]  /*3110*/  @!P0 LDG.E.U16 R207, desc[UR24][R116.64] ;  /* 0x0000001874cf8981 */ /* 0x000362000c1e1500 */
[C---:B------:R-:W-:Y:S02]  /*3120*/  LOP3.LUT R120, R71.reuse, 0x14, RZ, 0xfc, !PT ;  /* 0x0000001447787812 */ /* 0x040fe400078efcff */
[C---:B------:R-:W-:Y:S01]  /*3130*/  LOP3.LUT R182, R71.reuse, 0x16, RZ, 0xfc, !PT ;  /* 0x0000001647b67812 */ /* 0x040fe200078efcff */
[----:B------:R1:W5:Y:S01]  /*3140*/  @!P2 LDG.E.U16 R213, desc[UR24][R112.64] ;  /* 0x0000001870d5a981 */ /* 0x000362000c1e1500 */
[----:B0-----:R-:W-:-:S02]  /*3150*/  LOP3.LUT R124, R71, 0x1c, RZ, 0xfc, !PT ;  /* 0x0000001c477c7812 */ /* 0x001fc400078efcff */
[----:B------:R-:W-:Y:S01]  /*3160*/  LEA.HI R125, R72, 0x1e, RZ, 0x1a ;  /* 0x0000001e487d7811 */ /* 0x000fe200078fd0ff */
[----:B------:R-:W-:Y:S01]  /*3170*/  IMAD.WIDE R114, R98, 0x2, R110 ;  /* 0x0000000262727825 */ /* 0x000fe200078e026e */
[----:B------:R-:W-:Y:S02]  /*3180*/  ISETP.GE.AND P5, PT, R120, UR14, PT ;  /* 0x0000000e78007c0c */ /* 0x000fe4000bfa6270 */
[----:B------:R-:W-:Y:S02]  /*3190*/  ISETP.GE.AND P0, PT, R182, UR14, PT ;  /* 0x0000000eb6007c0c */ /* 0x000fe4000bf06270 */
[----:B------:R-:W-:Y:S02]  /*31a0*/  PRMT R215, RZ, 0x7610, R215 ;  /* 0x00007610ffd77816 */ /* 0x000fe400000000d7 */
[----:B------:R-:W-:Y:S02]  /*31b0*/  ISETP.GE.AND P3, PT, R124, UR14, PT ;  /* 0x0000000e7c007c0c */ /* 0x000fe4000bf66270 */
[----:B------:R-:W-:Y:S01]  /*31c0*/  ISETP.GE.AND P2, PT, R125, UR14, PT ;  /* 0x0000000e7d007c0c */ /* 0x000fe2000bf46270 */
[----:B------:R-:W-:Y:S01]  /*31d0*/  IMAD.WIDE R124, R94, 0x2, R110 ;  /* 0x000000025e7c7825 */ /* 0x000fe200078e026e */
[----:B------:R-:W-:Y:S01]  /*31e0*/  PRMT R221, RZ, 0x7610, R221 ;  /* 0x00007610ffdd7816 */ /* 0x000fe200000000dd */
[----:B------:R-:W5:Y:S01]  /*31f0*/  @!P4 LDG.E.U16 R215, desc[UR24][R114.64] ;  /* 0x0000001872d7c981 */ /* 0x000f62000c1e1500 */
[----:B------:R-:W-:Y:S01]  /*3200*/  PRMT R211, RZ, 0x7610, R211 ;  /* 0x00007610ffd37816 */ /* 0x000fe200000000d3 */
[----:B------:R-:W-:Y:S01]  /*3210*/  IMAD.WIDE R120, R95, 0x2, R110 ;  /* 0x000000025f787825 */ /* 0x000fe200078e026e */
[----:B-1----:R-:W-:-:S02]  /*3220*/  LOP3.LUT R116, R71, 0x20, RZ, 0xfc, !PT ;  /* 0x0000002047747812 */ /* 0x002fc400078efcff */
[----:B------:R-:W5:Y:S01]  /*3230*/  @!P1 LDG.E.U16 R221, desc[UR24][R124.64] ;  /* 0x000000187cdd9981 */ /* 0x000f62000c1e1500 */
[----:B------:R-:W-:Y:S01]  /*3240*/  PRMT R217, RZ, 0x7610, R217 ;  /* 0x00007610ffd97816 */ /* 0x000fe200000000d9 */
[----:B------:R-:W-:Y:S01]  /*3250*/  IMAD.WIDE R118, R97, 0x2, R110 ;  /* 0x0000000261767825 */ /* 0x000fe200078e026e */
[----:B------:R-:W-:Y:S01]  /*3260*/  ISETP.GE.AND P4, PT, R116, UR14, PT ;  /* 0x0000000e74007c0c */ /* 0x000fe2000bf86270 */
[----:B------:R0:W5:Y:S01]  /*3270*/  @!P6 LDG.E.U16 R211, desc[UR24][R120.64] ;  /* 0x0000001878d3e981 */ /* 0x000162000c1e1500 */
[----:B------:R-:W-:Y:S02]  /*3280*/  PRMT R219, RZ, 0x7610, R219 ;  /* 0x00007610ffdb7816 */ /* 0x000fe400000000db */
[----:B------:R-:W-:Y:S01]  /*3290*/  ISETP.GE.AND P1, PT, R73, UR14, PT ;  /* 0x0000000e49007c0c */ /* 0x000fe2000bf26270 */
[----:B------:R-:W-:Y:S01]  /*32a0*/  IMAD.WIDE R112, R93, 0x2, R110 ;  /* 0x000000025d707825 */ /* 0x000fe200078e026e */
[----:B------:R-:W-:Y:S01]  /*32b0*/  PRMT R223, RZ, 0x7610, R223 ;  /* 0x00007610ffdf7816 */ /* 0x000fe200000000df */
[----:B------:R-:W5:Y:S01]  /*32c0*/  @!P5 LDG.E.U16 R217, desc[UR24][R118.64] ;  /* 0x0000001876d9d981 */ /* 0x000f62000c1e1500 */
[----:B------:R-:W-:Y:S01]  /*32d0*/  LOP3.LUT R116, R71, 0x22, RZ, 0xfc, !PT ;  /* 0x0000002247747812 */ /* 0x000fe200078efcff */
[----:B0-----:R-:W-:Y:S01]  /*32e0*/  IMAD.WIDE R120, R96, 0x2, R110 ;  /* 0x0000000260787825 */ /* 0x001fe200078e026e */
[----:B------:R-:W-:-:S02]  /*32f0*/  LOP3.LUT R117, R72, 0x3f, RZ, 0xc0, !PT ;  /* 0x0000003f48757812 */ /* 0x000fc400078ec0ff */
[----:B------:R0:W5:Y:S01]  /*3300*/  @!P3 LDG.E.U16 R223, desc[UR24][R112.64] ;  /* 0x0000001870dfb981 */ /* 0x000162000c1e1500 */
[----:B------:R-:W-:Y:S01]  /*3310*/  ISETP.GE.AND P5, PT, R116, UR14, PT ;  /* 0x0000000e74007c0c */ /* 0x000fe2000bfa6270 */
[----:B------:R-:W-:Y:S01]  /*3320*/  IMAD.WIDE R114, R89, 0x2, R110 ;  /* 0x0000000259727825 */ /* 0x000fe200078e026e */
[----:B------:R-:W-:Y:S01]  /*3330*/  PRMT R225, RZ, 0x7610, R225 ;  /* 0x00007610ffe17816 */ /* 0x000fe200000000e1 */
[----:B------:R1:W5:Y:S01]  /*3340*/  @!P0 LDG.E.U16 R219, desc[UR24][R120.64] ;  /* 0x0000001878db8981 */ /* 0x000362000c1e1500 */
[----:B------:R-:W-:Y:S01]  /*3350*/  ISETP.GE.AND P0, PT, R117, UR14, PT ;  /* 0x0000000e75007c0c */ /* 0x000fe2000bf06270 */
[----:B------:R-:W-:Y:S01]  /*3360*/  IMAD.WIDE R116, R92, 0x2, R110 ;  /* 0x000000025c747825 */ /* 0x000fe200078e026e */
[----:B------:R-:W-:Y:S02]  /*3370*/  PRMT R227, RZ, 0x7610, R227 ;  /* 0x00007610ffe37816 */ /* 0x000fe400000000e3 */
[----:B------:R-:W-:Y:S01]  /*3380*/  PRMT R231, RZ, 0x7610, R231 ;  /* 0x00007610ffe77816 */ /* 0x000fe200000000e7 */
[----:B0-----:R-:W-:Y:S01]  /*3390*/  IMAD.WIDE R112, R197, 0x2, R110 ;  /* 0x00000002c5707825 */ /* 0x001fe200078e026e */
[----:B------:R-:W-:Y:S01]  /*33a0*/  ISETP.GE.AND P3, PT, R75, UR14, PT ;  /* 0x0000000e4b007c0c */ /* 0x000fe2000bf66270 */
[----:B------:R-:W5:Y:S01]  /*33b0*/  @!P2 LDG.E.U16 R225, desc[UR24][R114.64] ;  /* 0x0000001872e1a981 */ /* 0x000f62000c1e1500 */
[----:B------:R-:W-:-:S03]  /*33c0*/  ISETP.GE.AND P2, PT, R74, UR14, PT ;  /* 0x0000000e4a007c0c */ /* 0x000fc6000bf46270 */
[----:B------:R0:W5:Y:S01]  /*33d0*/  @!P4 LDG.E.U16 R227, desc[UR24][R116.64] ;  /* 0x0000001874e3c981 */ /* 0x000162000c1e1500 */
[----:B------:R-:W-:-:S03]  /*33e0*/  ISETP.GE.AND P4, PT, R76, UR14, PT ;  /* 0x0000000e4c007c0c */ /* 0x000fc6000bf86270 */
[----:B------:R-:W5:Y:S01]  /*33f0*/  @!P1 LDG.E.U16 R231, desc[UR24][R112.64] ;  /* 0x0000001870e79981 */ /* 0x000f62000c1e1500 */
[----:B------:R-:W-:Y:S01]  /*3400*/  ISETP.GE.AND P1, PT, R77, UR14, PT ;  /* 0x0000000e4d007c0c */ /* 0x000fe2000bf26270 */
[----:B-1----:R-:W-:Y:S01]  /*3410*/  IMAD.WIDE R120, R91, 0x2, R110 ;  /* 0x000000025b787825 */ /* 0x002fe200078e026e */
[----:B------:R-:W-:Y:S02]  /*3420*/  PRMT R229, RZ, 0x7610, R229 ;  /* 0x00007610ffe57816 */ /* 0x000fe400000000e5 */
[----:B------:R-:W-:Y:S01]  /*3430*/  PRMT R235, RZ, 0x7610, R235 ;  /* 0x00007610ffeb7816 */ /* 0x000fe200000000eb */
[----:B0-----:R-:W-:Y:S01]  /*3440*/  IMAD.WIDE R116, R193, 0x2, R110 ;  /* 0x00000002c1747825 */ /* 0x001fe200078e026e */
[----:B------:R-:W-:Y:S02]  /*3450*/  PRMT R233, RZ, 0x7610, R233 ;  /* 0x00007610ffe97816 */ /* 0x000fe400000000e9 */
[----:B------:R0:W5:Y:S01]  /*3460*/  @!P5 LDG.E.U16 R229, desc[UR24][R120.64] ;  /* 0x0000001878e5d981 */ /* 0x000162000c1e1500 */
[----:B------:R-:W-:Y:S01]  /*3470*/  PRMT R237, RZ, 0x7610, R237 ;  /* 0x00007610ffed7816 */ /* 0x000fe200000000ed */
[----:B------:R-:W-:Y:S01]  /*3480*/  IMAD.WIDE R114, R195, 0x2, R110 ;  /* 0x00000002c3727825 */ /* 0x000fe200078e026e */
[----:B------:R-:W-:Y:S01]  /*3490*/  PRMT R239, RZ, 0x7610, R239 ;  /* 0x00007610ffef7816 */ /* 0x000fe200000000ef */
[----:B------:R-:W5:Y:S01]  /*34a0*/  @!P3 LDG.E.U16 R235, desc[UR24][R116.64] ;  /* 0x0000001874ebb981 */ /* 0x000f62000c1e1500 */
[----:B------:R-:W-:Y:S01]  /*34b0*/  ISETP.GE.AND P3, PT, R78, UR14, PT ;  /* 0x0000000e4e007c0c */ /* 0x000fe2000bf66270 */
[----:B------:R-:W-:-:S02]  /*34c0*/  IMAD.WIDE R118, R191, 0x2, R110 ;  /* 0x00000002bf767825 */ /* 0x000fc400078e026e */
[----:B------:R1:W5:Y:S02]  /*34d0*/  @!P2 LDG.E.U16 R233, desc[UR24][R114.64] ;  /* 0x0000001872e9a981 */ /* 0x000364000c1e1500 */
[----:B0-----:R-:W-:Y:S01]  /*34e0*/  IMAD.WIDE R120, R189, 0x2, R110 ;  /* 0x00000002bd787825 */ /* 0x001fe200078e026e */
[----:B------:R-:W-:Y:S01]  /*34f0*/  ISETP.GE.AND P2, PT, R81, UR14, PT ;  /* 0x0000000e51007c0c */ /* 0x000fe2000bf46270 */
[----:B------:R0:W5:Y:S01]  /*3500*/  @!P4 LDG.E.U16 R237, desc[UR24][R118.64] ;  /* 0x0000001876edc981 */ /* 0x000162000c1e1500 */
[----:B------:R-:W-:-:S03]  /*3510*/  ISETP.GE.AND P4, PT, R79, UR14, PT ;  /* 0x0000000e4f007c0c */ /* 0x000fc6000bf86270 */
[----:B------:R-:W5:Y:S01]  /*3520*/  @!P1 LDG.E.U16 R239, desc[UR24][R120.64] ;  /* 0x0000001878ef9981 */ /* 0x000f62000c1e1500 */
[----:B------:R-:W-:Y:S01]  /*3530*/  ISETP.GE.AND P1, PT, R82, UR14, PT ;  /* 0x0000000e52007c0c */ /* 0x000fe2000bf26270 */
[----:B------:R-:W-:Y:S01]  /*3540*/  IMAD.WIDE R112, R108, 0x2, R110 ;  /* 0x000000026c707825 */ /* 0x000fe200078e026e */
[----:B------:R-:W-:Y:S02]  /*3550*/  PRMT R241, RZ, 0x7610, R241 ;  /* 0x00007610fff17816 */ /* 0x000fe400000000f1 */
[----:B------:R-:W-:Y:S01]  /*3560*/  PRMT R243, RZ, 0x7610, R243 ;  /* 0x00007610fff37816 */ /* 0x000fe200000000f3 */
[----:B-1----:R-:W-:Y:S01]  /*3570*/  IMAD.WIDE R114, R187, 0x2, R110 ;  /* 0x00000002bb727825 */ /* 0x002fe200078e026e */
[----:B------:R-:W-:Y:S02]  /*3580*/  PRMT R247, RZ, 0x7610, R247 ;  /* 0x00007610fff77816 */ /* 0x000fe400000000f7 */
[----:B------:R1:W5:Y:S01]  /*3590*/  @!P3 LDG.E.U16 R241, desc[UR24][R112.64] ;  /* 0x0000001870f1b981 */ /* 0x000362000c1e1500 */
[----:B------:R-:W-:Y:S01]  /*35a0*/  PRMT R249, RZ, 0x7610, R249 ;  /* 0x00007610fff97816 */ /* 0x000fe200000000f9 */
[--C-:B0-----:R-:W-:Y:S01]  /*35b0*/  IMAD.WIDE R118, R183, 0x2, R110.reuse ;  /* 0x00000002b7767825 */ /* 0x101fe200078e026e */
[----:B------:R-:W-:Y:S01]  /*35c0*/  ISETP.GE.AND P5, PT, R80, UR14, PT ;  /* 0x0000000e50007c0c */ /* 0x000fe2000bfa6270 */
[----:B------:R0:W5:Y:S02]  /*35d0*/  @!P4 LDG.E.U16 R243, desc[UR24][R114.64] ;  /* 0x0000001872f3c981 */ /* 0x000164000c1e1500 */
[----:B-1----:R-:W-:-:S02]  /*35e0*/  IMAD.WIDE R112, R181, 0x2, R110 ;  /* 0x00000002b5707825 */ /* 0x002fc400078e026e */
[----:B------:R-:W5:Y:S01]  /*35f0*/  @!P2 LDG.E.U16 R247, desc[UR24][R118.64] ;  /* 0x0000001876f7a981 */ /* 0x000f62000c1e1500 */
[----:B------:R-:W-:Y:S02]  /*3600*/  ISETP.GE.AND P3, PT, R83, UR14, PT ;  /* 0x0000000e53007c0c */ /* 0x000fe4000bf66270 */
[----:B------:R-:W-:Y:S01]  /*3610*/  ISETP.GE.AND P4, PT, R84, UR14, PT ;  /* 0x0000000e54007c0c */ /* 0x000fe2000bf86270 */
[----:B------:R1:W5:Y:S01]  /*3620*/  @!P1 LDG.E.U16 R249, desc[UR24][R112.64] ;  /* 0x0000001870f99981 */ /* 0x000362000c1e1500 */
[----:B------:R-:W-:Y:S02]  /*3630*/  ISETP.GE.AND P2, PT, R85, UR14, PT ;  /* 0x0000000e55007c0c */ /* 0x000fe4000bf46270 */
[----:B------:R-:W-:Y:S01]  /*3640*/  ISETP.GE.AND P1, PT, R86, UR14, PT ;  /* 0x0000000e56007c0c */ /* 0x000fe2000bf26270 */
[----:B------:R-:W-:Y:S01]  /*3650*/  IMAD.WIDE R116, R185, 0x2, R110 ;  /* 0x00000002b9747825 */ /* 0x000fe200078e026e */
[----:B------:R-:W-:Y:S02]  /*3660*/  PRMT R245, RZ, 0x7610, R245 ;  /* 0x00007610fff57816 */ /* 0x000fe400000000f5 */
[----:B------:R-:W-:Y:S01]  /*3670*/  PRMT R251, RZ, 0x7610, R251 ;  /* 0x00007610fffb7816 */ /* 0x000fe200000000fb */
[----:B0-----:R-:W-:Y:S01]  /*3680*/  IMAD.WIDE R114, R179, 0x2, R110 ;  /* 0x00000002b3727825 */ /* 0x001fe200078e026e */
[----:B------:R-:W-:-:S02]  /*3690*/  PRMT R182, RZ, 0x7610, R182 ;  /* 0x00007610ffb67816 */ /* 0x000fc400000000b6 */
[----:B------:R0:W5:Y:S01]  /*36a0*/  @!P5 LDG.E.U16 R245, desc[UR24][R116.64] ;  /* 0x0000001874f5d981 */ /* 0x000162000c1e1500 */
[----:B-1----:R-:W-:Y:S01]  /*36b0*/  IMAD.MOV.U32 R112, RZ, RZ, R186 ;  /* 0x000000ffff707224 */ /* 0x002fe200078e00ba */
[----:B------:R-:W-:Y:S01]  /*36c0*/  PRMT R184, RZ, 0x7610, R184 ;  /* 0x00007610ffb87816 */ /* 0x000fe200000000b8 */
[----:B------:R-:W-:Y:S01]  /*36d0*/  IMAD.WIDE R124, R175, 0x2, R110 ;  /* 0x00000002af7c7825 */ /* 0x000fe200078e026e */
[----:B------:R-:W-:Y:S01]  /*36e0*/  PRMT R186, RZ, 0x7610, R186 ;  /* 0x00007610ffba7816 */ /* 0x000fe200000000ba */
[----:B------:R1:W5:Y:S02]  /*36f0*/  @!P3 LDG.E.U16 R251, desc[UR24][R114.64] ;  /* 0x0000001872fbb981 */ /* 0x000364000c1e1500 */
[--C-:B------:R-:W-:Y:S02]  /*3700*/  IMAD.WIDE R118, R107, 0x2, R110.reuse ;  /* 0x000000026b767825 */ /* 0x100fe400078e026e */
[----:B------:R-:W5:Y:S02]  /*3710*/  @!P2 LDG.E.U16 R184, desc[UR24][R124.64] ;  /* 0x000000187cb8a981 */ /* 0x000f64000c1e1500 */
[----:B0-----:R-:W-:-:S02]  /*3720*/  IMAD.WIDE R116, R177, 0x2, R110 ;  /* 0x00000002b1747825 */ /* 0x001fc400078e026e */
[----:B------:R-:W5:Y:S04]  /*3730*/  @!P1 LDG.E.U16 R186, desc[UR24][R118.64] ;  /* 0x0000001876ba9981 */ /* 0x000f68000c1e1500 */
[----:B------:R0:W5:Y:S01]  /*3740*/  @!P4 LDG.E.U16 R182, desc[UR24][R116.64] ;  /* 0x0000001874b6c981 */ /* 0x000162000c1e1500 */
[----:B------:R-:W-:Y:S01]  /*3750*/  BAR.SYNC.DEFER_BLOCKING 0x0 ;  /* 0x0000000000007b1d */ /* 0x000fe20000010000 */
[----:B-1----:R-:W-:Y:S02]  /*3760*/  IMAD.MOV.U32 R114, RZ, RZ, R192 ;  /* 0x000000ffff727224 */ /* 0x002fe400078e00c0 */
[--C-:B------:R-:W-:Y:S01]  /*3770*/  IMAD.MOV.U32 R115, RZ, RZ, R190.reuse ;  /* 0x000000ffff737224 */ /* 0x100fe200078e00be */
[----:B------:R-:W-:Y:S01]  /*3780*/  PRMT R190, RZ, 0x7610, R190 ;  /* 0x00007610ffbe7816 */ /* 0x000fe200000000be */
[----:B------:R-:W-:-:S02]  /*3790*/  IMAD.MOV.U32 R113, RZ, RZ, R123 ;  /* 0x000000ffff717224 */ /* 0x000fc400078e007b */
[----:B0-----:R-:W-:Y:S02]  /*37a0*/  IMAD.MOV.U32 R116, RZ, RZ, R122 ;  /* 0x000000ffff747224 */ /* 0x001fe400078e007a */
[--C-:B------:R-:W-:Y:S01]  /*37b0*/  IMAD.MOV.U32 R117, RZ, RZ, R188.reuse ;  /* 0x000000ffff757224 */ /* 0x100fe200078e00bc */
[----:B------:R-:W-:Y:S01]  /*37c0*/  PRMT R188, RZ, 0x7610, R188 ;  /* 0x00007610ffbc7816 */ /* 0x000fe200000000bc */
[----:B------:R-:W-:-:S04]  /*37d0*/  IMAD.WIDE R122, R87, 0x2, R114 ;  /* 0x00000002577a7825 */ /* 0x000fc800078e0272 */
[----:B------:R-:W-:Y:S01]  /*37e0*/  IMAD.WIDE R120, R87, 0x2, R116 ;  /* 0x0000000257787825 */ /* 0x000fe200078e0274 */
[----:B------:R-:W-:-:S03]  /*37f0*/  PRMT R196, RZ, 0x7610, R196 ;  /* 0x00007610ffc47816 */ /* 0x000fc600000000c4 */
[----:B------:R-:W-:Y:S01]  /*3800*/  IMAD.MOV.U32 R119, RZ, RZ, R129 ;  /* 0x000000ffff777224 */ /* 0x000fe200078e0081 */
[----:B------:R0:W5:Y:S04]  /*3810*/  @!P0 LDG.E.U16 R190, desc[UR24][R122.64] ;  /* 0x000000187abe8981 */ /* 0x000168000c1e1500 */
[----:B------:R1:W5:Y:S01]  /*3820*/  @!P0 LDG.E.U16 R188, desc[UR24][R120.64] ;  /* 0x0000001878bc8981 */ /* 0x000362000c1e1500 */
[----:B------:R-:W-:Y:S02]  /*3830*/  IMAD.MOV.U32 R118, RZ, RZ, R130 ;  /* 0x000000ffff767224 */ /* 0x000fe400078e0082 */
[----:B0-----:R-:W-:Y:S02]  /*3840*/  IMAD.MOV.U32 R122, RZ, RZ, R128 ;  /* 0x000000ffff7a7224 */ /* 0x001fe400078e0080 */
[----:B------:R-:W-:-:S02]  /*3850*/  IMAD.MOV.U32 R123, RZ, RZ, R131 ;  /* 0x000000ffff7b7224 */ /* 0x000fc400078e0083 */
[----:B-1----:R-:W-:Y:S02]  /*3860*/  IMAD.MOV.U32 R120, RZ, RZ, R136 ;  /* 0x000000ffff787224 */ /* 0x002fe400078e0088 */
[----:B------:R-:W-:Y:S01]  /*3870*/  IMAD.MOV.U32 R121, RZ, RZ, R137 ;  /* 0x000000ffff797224 */ /* 0x000fe200078e0089 */
[----:B------:R-:W-:Y:S01]  /*3880*/  PRMT R198, RZ, 0x7610, R198 ;  /* 0x00007610ffc67816 */ /* 0x000fe200000000c6 */
[----:B------:R-:W-:Y:S01]  /*3890*/  IMAD.WIDE R128, R87, 0x2, R122 ;  /* 0x0000000257807825 */ /* 0x000fe200078e027a */
[----:B------:R-:W-:-:S03]  /*38a0*/  PRMT R192, RZ, 0x7610, R192 ;  /* 0x00007610ffc07816 */ /* 0x000fc600000000c0 */
[C---:B------:R-:W-:Y:S01]  /*38b0*/  IMAD.WIDE R130, R87.reuse, 0x2, R120 ;  /* 0x0000000257827825 */ /* 0x040fe200078e0278 */
[----:B------:R0:W5:Y:S03]  /*38c0*/  @!P0 LDG.E.U16 R196, desc[UR24][R128.64] ;  /* 0x0000001880c48981 */ /* 0x000166000c1e1500 */
[----:B------:R-:W-:Y:S01]  /*38d0*/  IMAD.WIDE R124, R87, 0x2, R112 ;  /* 0x00000002577c7825 */ /* 0x000fe200078e0270 */
[----:B------:R1:W5:Y:S01]  /*38e0*/  @!P0 LDG.E.U16 R198, desc[UR24][R130.64] ;  /* 0x0000001882c68981 */ /* 0x000362000c1e1500 */
[----:B------:R-:W-:-:S03]  /*38f0*/  PRMT R204, RZ, 0x7610, R204 ;  /* 0x00007610ffcc7816 */ /* 0x000fc600000000cc */
[----:B------:R1:W5:Y:S01]  /*3900*/  @!P0 LDG.E.U16 R192, desc[UR24][R124.64] ;  /* 0x000000187cc08981 */ /* 0x000362000c1e1500 */
[----:B0-----:R-:W-:Y:S02]  /*3910*/  IMAD.MOV.U32 R128, RZ, RZ, R134 ;  /* 0x000000ffff807224 */ /* 0x001fe400078e0086 */
[----:B------:R-:W-:Y:S02]  /*3920*/  IMAD.MOV.U32 R129, RZ, RZ, R135 ;  /* 0x000000ffff817224 */ /* 0x000fe400078e0087 */
[----:B-1----:R-:W-:Y:S02]  /*3930*/  IMAD.MOV.U32 R130, RZ, RZ, R132 ;  /* 0x000000ffff827224 */ /* 0x002fe400078e0084 */
[----:B------:R-:W-:Y:S01]  /*3940*/  IMAD.MOV.U32 R131, RZ, RZ, R133 ;  /* 0x000000ffff837224 */ /* 0x000fe200078e0085 */
[----:B------:R-:W-:Y:S01]  /*3950*/  PRMT R202, RZ, 0x7610, R202 ;  /* 0x00007610ffca7816 */ /* 0x000fe200000000ca */
[----:B------:R-:W-:Y:S02]  /*3960*/  IMAD.MOV.U32 R124, RZ, RZ, R126 ;  /* 0x000000ffff7c7224 */ /* 0x000fe400078e007e */
[----:B------:R-:W-:-:S02]  /*3970*/  IMAD.MOV.U32 R125, RZ, RZ, R127 ;  /* 0x000000ffff7d7224 */ /* 0x000fc400078e007f */
[C---:B------:R-:W-:Y:S01]  /*3980*/  IMAD.WIDE R134, R87.reuse, 0x2, R128 ;  /* 0x0000000257867825 */ /* 0x040fe200078e0280 */
[----:B------:R-:W-:Y:S02]  /*3990*/  PRMT R194, RZ, 0x7610, R194 ;  /* 0x00007610ffc27816 */ /* 0x000fe400000000c2 */
[----:B------:R-:W-:Y:S01]  /*39a0*/  PRMT R200, RZ, 0x7610, R200 ;  /* 0x00007610ffc87816 */ /* 0x000fe200000000c8 */
[C---:B------:R-:W-:Y:S01]  /*39b0*/  IMAD.WIDE R132, R87.reuse, 0x2, R130 ;  /* 0x0000000257847825 */ /* 0x040fe200078e0282 */
[----:B------:R0:W5:Y:S03]  /*39c0*/  @!P0 LDG.E.U16 R204, desc[UR24][R134.64] ;  /* 0x0000001886cc8981 */ /* 0x000166000c1e1500 */
[C---:B------:R-:W-:Y:S01]  /*39d0*/  IMAD.WIDE R126, R87.reuse, 0x2, R124 ;  /* 0x00000002577e7825 */ /* 0x040fe200078e027c */
[----:B------:R1:W5:Y:S03]  /*39e0*/  @!P0 LDG.E.U16 R202, desc[UR24][R132.64] ;  /* 0x0000001884ca8981 */ /* 0x000366000c1e1500 */
[----:B------:R-:W-:Y:S01]  /*39f0*/  IMAD.WIDE R136, R87, 0x2, R118 ;  /* 0x0000000257887825 */ /* 0x000fe200078e0276 */
[----:B------:R1:W5:Y:S03]  /*3a00*/  @!P0 LDG.E.U16 R194, desc[UR24][R126.64] ;  /* 0x000000187ec28981 */ /* 0x000366000c1e1500 */
[----:B0-----:R-:W-:Y:S01]  /*3a10*/  IMAD.MOV.U32 R134, RZ, RZ, R142 ;  /* 0x000000ffff867224 */ /* 0x001fe200078e008e */
[----:B------:R0:W5:Y:S01]  /*3a20*/  @!P0 LDG.E.U16 R200, desc[UR24][R136.64] ;  /* 0x0000001888c88981 */ /* 0x000162000c1e1500 */
[----:B------:R-:W-:-:S02]  /*3a30*/  IMAD.MOV.U32 R135, RZ, RZ, R143 ;  /* 0x000000ffff877224 */ /* 0x000fc400078e008f */
[--C-:B-1----:R-:W-:Y:S01]  /*3a40*/  IMAD.MOV.U32 R133, RZ, RZ, R208.reuse ;  /* 0x000000ffff857224 */ /* 0x102fe200078e00d0 */
[----:B------:R-:W-:Y:S01]  /*3a50*/  PRMT R208, RZ, 0x7610, R208 ;  /* 0x00007610ffd07816 */ /* 0x000fe200000000d0 */
[----:B------:R-:W-:Y:S02]  /*3a60*/  IMAD.MOV.U32 R126, RZ, RZ, R138 ;  /* 0x000000ffff7e7224 */ /* 0x000fe400078e008a */
[----:B------:R-:W-:Y:S02]  /*3a70*/  IMAD.MOV.U32 R127, RZ, RZ, R139 ;  /* 0x000000ffff7f7224 */ /* 0x000fe400078e008b */
[----:B0-----:R-:W-:Y:S01]  /*3a80*/  IMAD.WIDE R136, R87, 0x2, R134 ;  /* 0x0000000257887825 */ /* 0x001fe200078e0286 */
[----:B------:R-:W-:-:S03]  /*3a90*/  PRMT R206, RZ, 0x7610, R206 ;  /* 0x00007610ffce7816 */ /* 0x000fc600000000ce */
[C---:B------:R-:W-:Y:S01]  /*3aa0*/  IMAD.WIDE R138, R87.reuse, 0x2, R126 ;  /* 0x00000002578a7825 */ /* 0x040fe200078e027e */
[----:B------:R0:W5:Y:S04]  /*3ab0*/  @!P0 LDG.E.U16 R208, desc[UR24][R136.64] ;  /* 0x0000001888d08981 */ /* 0x000168000c1e1500 */
[----:B------:R1:W5:Y:S01]  /*3ac0*/  @!P0 LDG.E.U16 R206, desc[UR24][R138.64] ;  /* 0x000000188ace8981 */ /* 0x000362000c1e1500 */
[----:B0-----:R-:W-:Y:S02]  /*3ad0*/  IMAD.MOV.U32 R136, RZ, RZ, R214 ;  /* 0x000000ffff887224 */ /* 0x001fe400078e00d6 */
[--C-:B------:R-:W-:Y:S01]  /*3ae0*/  IMAD.MOV.U32 R137, RZ, RZ, R212.reuse ;  /* 0x000000ffff897224 */ /* 0x100fe200078e00d4 */
[----:B------:R-:W-:Y:S01]  /*3af0*/  PRMT R212, RZ, 0x7610, R212 ;  /* 0x00007610ffd47816 */ /* 0x000fe200000000d4 */
[----:B-1----:R-:W-:Y:S01]  /*3b00*/  IMAD.WIDE R138, R87, 0x2, R136 ;  /* 0x00000002578a7825 */ /* 0x002fe200078e0288 */
[----:B------:R-:W-:-:S04]  /*3b10*/  PRMT R214, RZ, 0x7610, R214 ;  /* 0x00007610ffd67816 */ /* 0x000fc800000000d6 */
[----:B------:R0:W5:Y:S01]  /*3b20*/  @!P0 LDG.E.U16 R212, desc[UR24][R138.64] ;  /* 0x000000188ad48981 */ /* 0x000162000c1e1500 */
[--C-:B------:R-:W-:Y:S01]  /*3b30*/  IMAD.MOV.U32 R132, RZ, RZ, R210.reuse ;  /* 0x000000ffff847224 */ /* 0x100fe200078e00d2 */
[----:B------:R-:W-:Y:S01]  /*3b40*/  PRMT R210, RZ, 0x7610, R210 ;  /* 0x00007610ffd27816 */ /* 0x000fe200000000d2 */
[----:B0-----:R-:W-:Y:S02]  /*3b50*/  IMAD.MOV.U32 R138, RZ, RZ, R140 ;  /* 0x000000ffff8a7224 */ /* 0x001fe400078e008c */
[----:B------:R-:W-:Y:S02]  /*3b60*/  IMAD.MOV.U32 R139, RZ, RZ, R141 ;  /* 0x000000ffff8b7224 */ /* 0x000fe400078e008d */
[----:B------:R-:W-:-:S04]  /*3b70*/  IMAD.WIDE R140, R87, 0x2, R138 ;  /* 0x00000002578c7825 */ /* 0x000fc800078e028a */
[C---:B------:R-:W-:Y:S01]  /*3b80*/  IMAD.WIDE R142, R87.reuse, 0x2, R132 ;  /* 0x00000002578e7825 */ /* 0x040fe200078e0284 */
[----:B------:R0:W5:Y:S04]  /*3b90*/  @!P0 LDG.E.U16 R214, desc[UR24][R140.64] ;  /* 0x000000188cd68981 */ /* 0x000168000c1e1500 */
[----:B------:R1:W5:Y:S01]  /*3ba0*/  @!P0 LDG.E.U16 R210, desc[UR24][R142.64] ;  /* 0x000000188ed28981 */ /* 0x000362000c1e1500 */
[----:B0-----:R-:W-:Y:S02]  /*3bb0*/  IMAD.MOV.U32 R140, RZ, RZ, R216 ;  /* 0x000000ffff8c7224 */ /* 0x001fe400078e00d8 */
[----:B------:R-:W-:Y:S01]  /*3bc0*/  IMAD.MOV.U32 R141, RZ, RZ, R218 ;  /* 0x000000ffff8d7224 */ /* 0x000fe200078e00da */
[----:B------:R-:W-:Y:S01]  /*3bd0*/  PRMT R216, RZ, 0x7610, R216 ;  /* 0x00007610ffd87816 */ /* 0x000fe200000000d8 */
[----:B-1----:R-:W-:Y:S01]  /*3be0*/  IMAD.WIDE R142, R87, 0x2, R140 ;  /* 0x00000002578e7825 */ /* 0x002fe200078e028c */
[----:B------:R-:W-:-:S04]  /*3bf0*/  PRMT R218, RZ, 0x7610, R218 ;  /* 0x00007610ffda7816 */ /* 0x000fc800000000da */
[----:B------:R0:W5:Y:S02]  /*3c00*/  @!P0 LDG.E.U16 R216, desc[UR24][R142.64] ;  /* 0x000000188ed88981 */ /* 0x000164000c1e1500 */
[----:B0-----:R-:W-:Y:S02]  /*3c10*/  IMAD.MOV.U32 R142, RZ, RZ, R144 ;  /* 0x000000ffff8e7224 */ /* 0x001fe400078e0090 */
[----:B------:R-:W-:Y:S02]  /*3c20*/  IMAD.MOV.U32 R143, RZ, RZ, R145 ;  /* 0x000000ffff8f7224 */ /* 0x000fe400078e0091 */
[----:B------:R-:W-:Y:S01]  /*3c30*/  IMAD.WIDE R144, R87, 0x2, R142 ;  /* 0x0000000257907825 */ /* 0x000fe200078e028e */
        /* <DEDUP_REMOVED lines=70> */
[----:B--2---:R0:W-:Y:S04]  /*40a0*/  STS.U16 [R0+UR12], R248 ;  /* 0x000000f800007988 */ /* 0x0041e8000800040c */
[----:B------:R1:W2:Y:S01]  /*40b0*/  @!P0 LDG.E.U16 R250, desc[UR24][R172.64] ;  /* 0x00000018acfa8981 */ /* 0x0002a2000c1e1500 */
[----:B0-----:R-:W-:Y:S01]  /*40c0*/  PRMT R248, RZ, 0x7610, R248 ;  /* 0x00007610fff87816 */ /* 0x001fe200000000f8 */
[----:B-1----:R-:W-:-:S02]  /*40d0*/  IMAD.MOV.U32 R172, RZ, RZ, R2 ;  /* 0x000000ffffac7224 */ /* 0x002fc400078e0002 */
[----:B------:R-:W-:Y:S02]  /*40e0*/  IMAD.MOV.U32 R173, RZ, RZ, R3 ;  /* 0x000000ffffad7224 */ /* 0x000fe400078e0003 */
[----:B------:R-:W-:Y:S01]  /*40f0*/  IMAD.WIDE R2, R87, 0x2, R172 ;  /* 0x0000000257027825 */ /* 0x000fe200078e02ac */
[----:B---3--:R0:W-:Y:S04]  /*4100*/  STS.U16 [R0+UR12+0x400], R246 ;  /* 0x000400f600007988 */ /* 0x0081e8000800040c */
[----:B------:R1:W3:Y:S01]  /*4110*/  @!P0 LDG.E.U16 R248, desc[UR24][R2.64] ;  /* 0x0000001802f88981 */ /* 0x0002e2000c1e1500 */
[----:B0-----:R-:W-:Y:S01]  /*4120*/  PRMT R246, RZ, 0x7610, R246 ;  /* 0x00007610fff67816 */ /* 0x001fe200000000f6 */
[----:B-1----:R-:W-:Y:S02]  /*4130*/  IMAD.MOV.U32 R2, RZ, RZ, R4 ;  /* 0x000000ffff027224 */ /* 0x002fe400078e0004 */
[----:B------:R-:W-:-:S02]  /*4140*/  IMAD.MOV.U32 R3, RZ, RZ, R5 ;  /* 0x000000ffff037224 */ /* 0x000fc400078e0005 */
[----:B------:R-:W-:-:S05]  /*4150*/  IMAD.WIDE R4, R87, 0x2, R2 ;  /* 0x0000000257047825 */ /* 0x000fca00078e0202 */
[----:B------:R-:W3:Y:S04]  /*4160*/  @!P0 LDG.E.U16 R246, desc[UR24][R4.64] ;  /* 0x0000001804f68981 */ /* 0x000ee8000c1e1500 */
[----:B----4-:R-:W-:Y:S04]  /*4170*/  STS.U16 [R0+UR12+0x800], R205 ;  /* 0x000800cd00007988 */ /* 0x010fe8000800040c */
[----:B-----5:R-:W-:Y:S04]  /*4180*/  STS.U16 [R0+UR12+0xc00], R211 ;  /* 0x000c00d300007988 */ /* 0x020fe8000800040c */
[----:B------:R-:W-:Y:S04]  /*4190*/  STS.U16 [R0+UR12+0x1000], R227 ;  /* 0x001000e300007988 */ /* 0x000fe8000800040c */
        /* <DEDUP_REMOVED lines=33> */
[----:B------:R-:W-:Y:S01]  /*43b0*/  STS.U16 [R0+UR12+0x3800], R236 ;  /* 0x003800ec00007988 */ /* 0x000fe2000800040c */
[----:B------:R-:W-:Y:S01]  /*43c0*/  UMOV UR4, UR13 ;  /* 0x0000000d00047c82 */ /* 0x000fe20008000000 */
[----:B------:R-:W-:Y:S01]  /*43d0*/  UMOV UR5, 0x40000040 ;  /* 0x4000004000057882 */ /* 0x000fe20000000000 */
[----:B------:R-:W-:Y:S01]  /*43e0*/  UMOV UR7, 0x40000040 ;  /* 0x4000004000077882 */ /* 0x000fe20000000000 */
        /* <DEDUP_REMOVED lines=8> */
[----:B--2---:R-:W-:Y:S04]  /*4470*/  STS.U16 [R176+UR12+0x3d00], R250 ;  /* 0x003d00fab0007988 */ /* 0x004fe8000800040c */
[----:B------:R-:W-:Y:S04]  /*4480*/  STS.U16 [R178+UR12+0x2200], R192 ;  /* 0x002200c0b2007988 */ /* 0x000fe8000800040c */
[----:B------:R-:W-:Y:S04]  /*4490*/  STS.U16 [R178+UR12+0x2600], R200 ;  /* 0x002600c8b2007988 */ /* 0x000fe8000800040c */
[----:B------:R-:W-:Y:S04]  /*44a0*/  STS.U16 [R178+UR12+0x2a00], R208 ;  /* 0x002a00d0b2007988 */ /* 0x000fe8000800040c */
[----:B------:R0:W-:Y:S04]  /*44b0*/  STS.U16 [R178+UR12+0x2e00], R216 ;  /* 0x002e00d8b2007988 */ /* 0x0001e8000800040c */
[----:B------:R-:W-:Y:S04]  /*44c0*/  STS.U16 [R178+UR12+0x3200], R224 ;  /* 0x003200e0b2007988 */ /* 0x000fe8000800040c */
[----:B------:R-:W-:Y:S04]  /*44d0*/  STS.U16 [R178+UR12+0x3600], R232 ;  /* 0x003600e8b2007988 */ /* 0x000fe8000800040c */
[----:B------:R-:W-:Y:S04]  /*44e0*/  STS.U16 [R178+UR12+0x3a00], R240 ;  /* 0x003a00f0b2007988 */ /* 0x000fe8000800040c */
[----:B---3--:R-:W-:Y:S04]  /*44f0*/  STS.U16 [R178+UR12+0x3e00], R248 ;  /* 0x003e00f8b2007988 */ /* 0x008fe8000800040c */
[----:B------:R-:W-:Y:S04]  /*4500*/  STS.U16 [R180+UR12+0x2300], R194 ;  /* 0x002300c2b4007988 */ /* 0x000fe8000800040c */
[----:B------:R-:W-:Y:S04]  /*4510*/  STS.U16 [R180+UR12+0x2700], R202 ;  /* 0x002700cab4007988 */ /* 0x000fe8000800040c */
[----:B------:R1:W-:Y:S04]  /*4520*/  STS.U16 [R180+UR12+0x2b00], R210 ;  /* 0x002b00d2b4007988 */ /* 0x0003e8000800040c */
[----:B------:R2:W-:Y:S04]  /*4530*/  STS.U16 [R180+UR12+0x2f00], R218 ;  /* 0x002f00dab4007988 */ /* 0x0005e8000800040c */
[----:B------:R3:W-:Y:S04]  /*4540*/  STS.U16 [R180+UR12+0x3300], R226 ;  /* 0x003300e2b4007988 */ /* 0x0007e8000800040c */
[----:B------:R3:W-:Y:S04]  /*4550*/  STS.U16 [R180+UR12+0x3700], R234 ;  /* 0x003700eab4007988 */ /* 0x0007e8000800040c */
[----:B------:R3:W-:Y:S04]  /*4560*/  STS.U16 [R180+UR12+0x3b00], R242 ;  /* 0x003b00f2b4007988 */ /* 0x0007e8000800040c */
[----:B------:R3:W-:Y:S01]  /*4570*/  STS.U16 [R180+UR12+0x3f00], R246 ;  /* 0x003f00f6b4007988 */ /* 0x0007e2000800040c */
[----:B------:R4:W-:Y:S06]  /*4580*/  MEMBAR.ALL.CTA ;  /* 0x0000000000007992 */ /* 0x0009ec0000008000 */
[----:B----4-:R-:W4:Y:S02]  /*4590*/  FENCE.VIEW.ASYNC.S ;  /* 0x00000000000073c6 */ /* 0x010f240000000000 */
[----:B----4-:R-:W-:Y:S06]  /*45a0*/  BAR.SYNC.DEFER_BLOCKING 0x0 ;  /* 0x0000000000007b1d */ /* 0x010fec0000010000 */
[----:B------:R-:W-:-:S06]  /*45b0*/  WARPGROUP.ARRIVE ;  /* 0x00000000000079c5 */ /* 0x000fcc0000000000 */
[----:B------:R-:W-:Y:S04]  /*45c0*/  HGMMA.64x64x16.F32 R24, gdesc[UR4].tnspA, R24 ;  /* 0x20e00000041879f0 */ /* 0x000fe80008700818 */
[----:B------:R-:W-:Y:S04]  /*45d0*/  HGMMA.64x64x16.F32 R24, gdesc[UR8].tnspA, R24 ;  /* 0x20e00000081879f0 */ /* 0x000fe80008700818 */
[----:B------:R-:W-:Y:S01]  /*45e0*/  HGMMA.64x64x16.F32 R24, gdesc[UR16].tnspA, R24 ;  /* 0x20e00000101879f0 */ /* 0x000fe20008700818 */
[----:B------:R-:W-:-:S04]  /*45f0*/  IMAD.WIDE R4, R88, 0x2, R2 ;  /* 0x0000000258047825 */ /* 0x000fc800078e0202 */
[----:B------:R-:W-:-:S04]  /*4600*/  IMAD.WIDE R2, R88, 0x2, R172 ;  /* 0x0000000258027825 */ /* 0x000fc800078e02ac */
[----:B------:R-:W-:-:S04]  /*4610*/  IMAD.WIDE R172, R88, 0x2, R170 ;  /* 0x0000000258ac7825 */ /* 0x000fc800078e02aa */
[----:B------:R-:W-:-:S04]  /*4620*/  IMAD.WIDE R170, R88, 0x2, R168 ;  /* 0x0000000258aa7825 */ /* 0x000fc800078e02a8 */
[C---:B------:R-:W-:Y:S01]  /*4630*/  IMAD.WIDE R168, R88.reuse, 0x2, R166 ;  /* 0x0000000258a87825 */ /* 0x040fe200078e02a6 */
[----:B------:R-:W-:Y:S03]  /*4640*/  HGMMA.64x64x16.F32 R24, gdesc[UR20].tnspA, R24, gsb0 ;  /* 0x20e00000141879f0 */ /* 0x000fe60008000818 */
[----:B------:R-:W-:-:S04]  /*4650*/  IMAD.WIDE R166, R88, 0x2, R164 ;  /* 0x0000000258a67825 */ /* 0x000fc800078e02a4 */
[----:B------:R-:W-:-:S04]  /*4660*/  IMAD.WIDE R164, R88, 0x2, R162 ;  /* 0x0000000258a47825 */ /* 0x000fc800078e02a2 */
[----:B------:R-:W-:Y:S02]  /*4670*/  VIADD R174, R174, 0xffffffff ;  /* 0xffffffffaeae7836 */ /* 0x000fe40000000000 */
[----:B------:R-:W-:-:S04]  /*4680*/  IMAD.WIDE R162, R88, 0x2, R160 ;  /* 0x0000000258a27825 */ /* 0x000fc800078e02a0 */
[----:B------:R-:W-:Y:S01]  /*4690*/  IMAD.WIDE R160, R88, 0x2, R158 ;  /* 0x0000000258a07825 */ /* 0x000fe200078e029e */
[----:B------:R-:W-:-:S03]  /*46a0*/  ISETP.NE.U32.AND P0, PT, R174, RZ, PT ;  /* 0x000000ffae00720c */ /* 0x000fc60003f05070 */
[----:B------:R-:W-:-:S04]  /*46b0*/  IMAD.WIDE R158, R88, 0x2, R156 ;  /* 0x00000002589e7825 */ /* 0x000fc800078e029c */
        /* <DEDUP_REMOVED lines=9> */
[----:B------:R-:W-:Y:S01]  /*4750*/  IMAD.WIDE R128, R88, 0x2, R118 ;  /* 0x0000000258807825 */ /* 0x000fe200078e0276 */
[----:B------:R-:W-:-:S03]  /*4760*/  UIADD3 UR14, UR14, -0x40, URZ ;  /* 0xffffffc00e0e7890 */ /* 0x000fc6000fffe03f */
[----:B------:R-:W-:-:S04]  /*4770*/  IMAD.WIDE R118, R88, 0x2, R122 ;  /* 0x0000000258767825 */ /* 0x000fc800078e027a */
[----:B------:R-:W-:-:S04]  /*4780*/  IMAD.WIDE R122, R88, 0x2, R112 ;  /* 0x00000002587a7825 */ /* 0x000fc800078e0270 */
[----:B0-----:R-:W-:-:S04]  /*4790*/  IMAD.WIDE R216, R88, 0x2, R140 ;  /* 0x0000000258d87825 */ /* 0x001fc800078e028c */
[----:B------:R-:W-:Y:S01]  /*47a0*/  IMAD.WIDE R214, R88, 0x2, R136 ;  /* 0x0000000258d67825 */ /* 0x000fe200078e0288 */
[----:B------:R-:W-:-:S03]  /*47b0*/  WARPGROUP.DEPBAR.LE gsb0, 0x0 ;  /* 0x00008000000079c5 */ /* 0x000fc60000010000 */
[----:B-1----:R-:W-:-:S04]  /*47c0*/  IMAD.WIDE R210, R88, 0x2, R132 ;  /* 0x0000000258d27825 */ /* 0x002fc800078e0284 */
[----:B------:R-:W-:-:S04]  /*47d0*/  IMAD.WIDE R114, R88, 0x2, R114 ;  /* 0x0000000258727825 */ /* 0x000fc800078e0272 */
[----:B------:R-:W-:-:S04]  /*47e0*/  IMAD.WIDE R116, R88, 0x2, R116 ;  /* 0x0000000258747825 */ /* 0x000fc800078e0274 */
[----:B------:R-:W-:-:S04]  /*47f0*/  IMAD.WIDE R140, R88, 0x2, R138 ;  /* 0x00000002588c7825 */ /* 0x000fc800078e028a */
[----:B------:R-:W-:-:S04]  /*4800*/  IMAD.WIDE R132, R88, 0x2, R130 ;  /* 0x0000000258847825 */ /* 0x000fc800078e0282 */
[----:B------:R-:W-:-:S04]  /*4810*/  IMAD.WIDE R138, R88, 0x2, R126 ;  /* 0x00000002588a7825 */ /* 0x000fc800078e027e */
[----:B------:R-:W-:Y:S02]  /*4820*/  IMAD.MOV.U32 R130, RZ, RZ, R128 ;  /* 0x000000ffff827224 */ /* 0x000fe400078e0080 */
[----:B------:R-:W-:Y:S02]  /*4830*/  IMAD.MOV.U32 R186, RZ, RZ, R122 ;  /* 0x000000ffffba7224 */ /* 0x000fe400078e007a */
[----:B--2---:R-:W-:Y:S02]  /*4840*/  IMAD.MOV.U32 R218, RZ, RZ, R217 ;  /* 0x000000ffffda7224 */ /* 0x004fe400078e00d9 */
[----:B------:R-:W-:Y:S02]  /*4850*/  IMAD.MOV.U32 R212, RZ, RZ, R215 ;  /* 0x000000ffffd47224 */ /* 0x000fe400078e00d7 */
[----:B------:R-:W-:Y:S02]  /*4860*/  IMAD.MOV.U32 R208, RZ, RZ, R211 ;  /* 0x000000ffffd07224 */ /* 0x000fe400078e00d3 */
[----:B------:R-:W-:-:S04]  /*4870*/  IMAD.WIDE R136, R88, 0x2, R120 ;  /* 0x0000000258887825 */ /* 0x000fc800078e0278 */
[----:B------:R-:W-:-:S04]  /*4880*/  IMAD.WIDE R126, R88, 0x2, R124 ;  /* 0x00000002587e7825 */ /* 0x000fc800078e027c */
[----:B------:R-:W-:Y:S02]  /*4890*/  IMAD.MOV.U32 R128, RZ, RZ, R118 ;  /* 0x000000ffff807224 */ /* 0x000fe400078e0076 */
[----:B------:R-:W-:Y:S02]  /*48a0*/  IMAD.MOV.U32 R131, RZ, RZ, R119 ;  /* 0x000000ffff837224 */ /* 0x000fe400078e0077 */
[----:B------:R-:W-:-:S04]  /*48b0*/  IMAD.WIDE R110, R106, 0x2, R110 ;  /* 0x000000026a6e7825 */ /* 0x000fc800078e026e */
[----:B------:R-:W-:Y:S02]  /*48c0*/  IMAD.MOV.U32 R192, RZ, RZ, R114 ;  /* 0x000000ffffc07224 */ /* 0x000fe400078e0072 */
[----:B------:R-:W-:Y:S02]  /*48d0*/  IMAD.MOV.U32 R190, RZ, RZ, R115 ;  /* 0x000000ffffbe7224 */ /* 0x000fe400078e0073 */
[----:B------:R-:W-:Y:S02]  /*48e0*/  IMAD.MOV.U32 R122, RZ, RZ, R116 ;  /* 0x000000ffff7a7224 */ /* 0x000fe400078e0074 */
[----:B------:R-:W-:Y:S01]  /*48f0*/  IMAD.MOV.U32 R188, RZ, RZ, R117 ;  /* 0x000000ffffbc7224 */ /* 0x000fe200078e0075 */
[----:B---3--:R-:W-:Y:S06]  /*4900*/  @P0 BRA `(.L_x_1) ;  /* 0xffffffe400400947 */ /* 0x008fec000383ffff */
[----:B------:R-:W-:Y:S02]  /*4910*/  F2FP.F16.F32.PACK_AB R51, R55, R51 ;  /* 0x000000333733723e */ /* 0x000fe400000000ff */
[----:B------:R-:W-:Y:S02]  /*4920*/  F2FP.F16.F32.PACK_AB R50, R54, R50 ;  /* 0x000000323632723e */ /* 0x000fe400000000ff */
[----:B------:R-:W-:Y:S02]  /*4930*/  F2FP.F16.F32.PACK_AB R49, R53, R49 ;  /* 0x000000313531723e */ /* 0x000fe400000000ff */
[----:B------:R-:W-:Y:S02]  /*4940*/  F2FP.F16.F32.PACK_AB R48, R52, R48 ;  /* 0x000000303430723e */ /* 0x000fe400000000ff */
[----:B------:R-:W-:Y:S02]  /*4950*/  F2FP.F16.F32.PACK_AB R43, R47, R43 ;  /* 0x0000002b2f2b723e */ /* 0x000fe400000000ff */
[----:B------:R-:W-:-:S02]  /*4960*/  F2FP.F16.F32.PACK_AB R42, R46, R42 ;  /* 0x0000002a2e2a723e */ /* 0x000fc400000000ff */
        /* <DEDUP_REMOVED lines=9> */
[----:B------:R-:W-:-:S07]  /*4a00*/  F2FP.F16.F32.PACK_AB R24, R28, R24 ;  /* 0x000000181c18723e */ /* 0x000fce00000000ff */
.L_x_0:
[----:B------:R-:W-:Y:S01]  /*4a10*/  BAR.SYNC.DEFER_BLOCKING 0x0 ;  /* 0x0000000000007b1d */ /* 0x000fe20000010000 */
[C---:B------:R-:W-:Y:S02]  /*4a20*/  IMAD.SHL.U32 R2, R72.reuse, 0x80, RZ ;  /* 0x0000008048027824 */ /* 0x040fe400078e00ff */
[C---:B------:R-:W-:Y:S02]  /*4a30*/  IMAD.SHL.U32 R0, R72.reuse, 0x10, RZ ;  /* 0x0000001048007824 */ /* 0x040fe400078e00ff */
[----:B------:R-:W-:Y:S01]  /*4a40*/  IMAD.SHL.U32 R72, R72, 0x8, RZ ;  /* 0x0000000848487824 */ /* 0x000fe200078e00ff */
[----:B------:R-:W-:Y:S02]  /*4a50*/  LOP3.LUT R3, R2, 0x400, RZ, 0xc0, !PT ;  /* 0x0000040002037812 */ /* 0x000fe400078ec0ff */
[----:B------:R-:W0:Y:S01]  /*4a60*/  LDC R71, c[0x0][0x248] ;  /* 0x00009200ff477b82 */ /* 0x000e220000000800 */
[----:B------:R-:W-:Y:S01]  /*4a70*/  LOP3.LUT R2, R0, 0x70, RZ, 0xc0, !PT ;  /* 0x0000007000027812 */ /* 0x000fe200078ec0ff */
[----:B------:R-:W-:Y:S01]  /*4a80*/  ULDC.64 UR6, c[0x0][0x228] ;  /* 0x00008a0000067ab9 */ /* 0x000fe20000000a00 */
[----:B------:R-:W-:Y:S01]  /*4a90*/  LOP3.LUT R72, R72, 0x380, RZ, 0xc0, !PT ;  /* 0x0000038048487812 */ /* 0x000fe200078ec0ff */
[----:B------:R-:W-:Y:S01]  /*4aa0*/  ULDC UR4, c[0x0][0x244] ;  /* 0x0000910000047ab9 */ /* 0x000fe20000000800 */
[----:B------:R-:W-:-:S02]  /*4ab0*/  IADD3 R3, R3, UR12, R2 ;  /* 0x0000000c03037c10 */ /* 0x000fc4000fffe002 */
[----:B------:R-:W-:Y:S02]  /*4ac0*/  LOP3.LUT R36, R0, 0x7f0, RZ, 0xc0, !PT ;  /* 0x000007f000247812 */ /* 0x000fe400078ec0ff */
[----:B------:R-:W-:Y:S01]  /*4ad0*/  ISETP.GE.AND P0, PT, R6, UR6, PT ;  /* 0x0000000606007c0c */ /* 0x000fe2000bf06270 */
[----:B------:R-:W-:Y:S02]  /*4ae0*/  IMAD.IADD R72, R72, 0x1, R3 ;  /* 0x0000000148487824 */ /* 0x000fe400078e0203 */
[----:B------:R-:W-:Y:S01]  /*4af0*/  IMAD R6, R6, UR4, RZ ;  /* 0x0000000406067c24 */ /* 0x000fe2000f8e02ff */
[----:B------:R-:W-:Y:S01]  /*4b00*/  ULDC.64 UR4, c[0x0][0x220] ;  /* 0x0000880000047ab9 */ /* 0x000fe20000000a00 */
[----:B------:R-:W-:Y:S02]  /*4b10*/  ISETP.LT.AND P2, PT, R70, UR7, !P0 ;  /* 0x0000000746007c0c */ /* 0x000fe4000c741270 */
[----:B------:R-:W-:Y:S01]  /*4b20*/  ISETP.LT.AND P5, PT, R69, UR7, !P0 ;  /* 0x0000000745007c0c */ /* 0x000fe2000c7a1270 */
[----:B------:R-:W-:Y:S01]  /*4b30*/  STSM.16.M88.4 [R72], R24 ;  /* 0x0000001848007844 */ /* 0x000fe20000000200 */
[----:B------:R-:W-:Y:S01]  /*4b40*/  BAR.SYNC.DEFER_BLOCKING 0x0 ;  /* 0x0000000000007b1d */ /* 0x000fe20000010000 */
[----:B------:R-:W-:Y:S01]  /*4b50*/  LEA R53, P6, R6, UR4, 0x1 ;  /* 0x0000000406357c11 */ /* 0x000fe2000f8c08ff */
[----:B0-----:R-:W-:Y:S01]  /*4b60*/  IMAD R0, R70, R71, RZ ;  /* 0x0000004746007224 */ /* 0x001fe200078e02ff */
[----:B------:R-:W-:-:S02]  /*4b70*/  ISETP.LT.AND P3, PT, R68, UR7, !P0 ;  /* 0x0000000744007c0c */ /* 0x000fc4000c761270 */
[----:B------:R-:W-:Y:S01]  /*4b80*/  LEA.HI.X.SX32 R55, R6, UR5, 0x1, P6 ;  /* 0x0000000506377c11 */ /* 0x000fe2000b0f0eff */
[----:B------:R-:W-:Y:S01]  /*4b90*/  IMAD R5, R71, 0x2, R0 ;  /* 0x0000000247057824 */ /* 0x000fe200078e0200 */
[C---:B------:R-:W-:Y:S02]  /*4ba0*/  LEA R2, P6, R0.reuse, R53, 0x1 ;  /* 0x0000003500027211 */ /* 0x040fe400078c08ff */
[----:B------:R-:W-:Y:S02]  /*4bb0*/  ISETP.LT.AND P4, PT, R67, UR7, !P0 ;  /* 0x0000000743007c0c */ /* 0x000fe4000c781270 */
[----:B------:R-:W-:Y:S01]  /*4bc0*/  LEA.HI.X.SX32 R3, R0, R55, 0x1, P6 ;  /* 0x0000003700037211 */ /* 0x000fe200030f0eff */
[----:B------:R-:W-:Y:S01]  /*4bd0*/  IMAD R0, R71, 0x2, R5 ;  /* 0x0000000247007824 */ /* 0x000fe200078e0205 */
[----:B------:R-:W-:Y:S02]  /*4be0*/  LEA R4, P6, R5, R53, 0x1 ;  /* 0x0000003505047211 */ /* 0x000fe400078c08ff */
[----:B------:R-:W-:Y:S01]  /*4bf0*/  ISETP.LT.AND P1, PT, R66, UR7, !P0 ;  /* 0x0000000742007c0c */ /* 0x000fe2000c721270 */
[----:B------:R-:W-:Y:S01]  /*4c00*/  IMAD R6, R71, 0x2, R0 ;  /* 0x0000000247067824 */ /* 0x000fe200078e0200 */
[----:B------:R-:W-:Y:S01]  /*4c10*/  LEA.HI.X.SX32 R5, R5, R55, 0x1, P6 ;  /* 0x0000003705057211 */ /* 0x000fe200030f0eff */
[----:B------:R-:W0:Y:S01]  /*4c20*/  LDS.128 R44, [R36+UR12] ;  /* 0x0000000c242c7984 */ /* 0x000e220008000c00 */
[----:B------:R-:W-:Y:S06]  /*4c30*/  BAR.SYNC.DEFER_BLOCKING 0x0 ;  /* 0x0000000000007b1d */ /* 0x000fec0000010000 */
[----:B------:R1:W-:Y:S02]  /*4c40*/  STSM.16.M88.4 [R72], R32 ;  /* 0x0000002048007844 */ /* 0x0003e40000000200 */
[----:B------:R-:W-:Y:S01]  /*4c50*/  BAR.SYNC.DEFER_BLOCKING 0x0 ;  /* 0x0000000000007b1d */ /* 0x000fe20000010000 */
[----:B-1----:R-:W-:-:S04]  /*4c60*/  LEA R32, P6, R0, R53, 0x1 ;  /* 0x0000003500207211 */ /* 0x002fc800078c08ff */
[----:B------:R-:W-:Y:S01]  /*4c70*/  LEA.HI.X.SX32 R33, R0, R55, 0x1, P6 ;  /* 0x0000003700217211 */ /* 0x000fe200030f0eff */
[----:B------:R-:W-:Y:S01]  /*4c80*/  IMAD R0, R71, 0x2, R6 ;  /* 0x0000000247007824 */ /* 0x000fe200078e0206 */
[----:B------:R-:W-:-:S04]  /*4c90*/  LEA R34, P6, R6, R53, 0x1 ;  /* 0x0000003506227211 */ /* 0x000fc800078c08ff */
[----:B------:R-:W-:Y:S01]  /*4ca0*/  LEA.HI.X.SX32 R35, R6, R55, 0x1, P6 ;  /* 0x0000003706237211 */ /* 0x000fe200030f0eff */
[----:B------:R-:W-:Y:S01]  /*4cb0*/  IMAD R6, R71, 0x2, R0 ;  /* 0x0000000247067824 */ /* 0x000fe200078e0200 */
[----:B------:R-:W1:Y:S01]  /*4cc0*/  LDS.128 R28, [R36+UR12] ;  /* 0x0000000c241c7984 */ /* 0x000e620008000c00 */
[----:B------:R-:W-:Y:S06]  /*4cd0*/  BAR.SYNC.DEFER_BLOCKING 0x0 ;  /* 0x0000000000007b1d */ /* 0x000fec0000010000 */
[----:B------:R-:W-:Y:S02]  /*4ce0*/  STSM.16.M88.4 [R72], R40 ;  /* 0x0000002848007844 */ /* 0x000fe40000000200 */
[----:B------:R-:W-:Y:S06]  /*4cf0*/  BAR.SYNC.DEFER_BLOCKING 0x0 ;  /* 0x0000000000007b1d */ /* 0x000fec0000010000 */
[----:B------:R-:W2:Y:S02]  /*4d00*/  LDS.128 R24, [R36+UR12] ;  /* 0x0000000c24187984 */ /* 0x000ea40008000c00 */
[----:B------:R-:W-:Y:S06]  /*4d10*/  BAR.SYNC.DEFER_BLOCKING 0x0 ;  /* 0x0000000000007b1d */ /* 0x000fec0000010000 */
[----:B------:R-:W-:Y:S02]  /*4d20*/  STSM.16.M88.4 [R72], R48 ;  /* 0x0000003048007844 */ /* 0x000fe40000000200 */
[----:B------:R-:W-:Y:S06]  /*4d30*/  BAR.SYNC.DEFER_BLOCKING 0x0 ;  /* 0x0000000000007b1d */ /* 0x000fec0000010000 */
[----:B0-----:R0:W-:Y:S01]  /*4d40*/  @P2 STG.E.U16 desc[UR24][R2.64], R44 ;  /* 0x0000002c02002986 */ /* 0x0011e2000c101518 */
[----:B------:R-:W-:-:S03]  /*4d50*/  ISETP.LT.AND P2, PT, R65, UR7, !P0 ;  /* 0x0000000741007c0c */ /* 0x000fc6000c741270 */
[----:B------:R3:W-:Y:S01]  /*4d60*/  @P5 STG.E.U16 desc[UR24][R4.64], R45 ;  /* 0x0000002d04005986 */ /* 0x0007e2000c101518 */
[----:B------:R-:W-:-:S03]  /*4d70*/  ISETP.LT.AND P5, PT, R64, UR7, !P0 ;  /* 0x0000000740007c0c */ /* 0x000fc6000c7a1270 */
[----:B------:R4:W-:Y:S01]  /*4d80*/  @P3 STG.E.U16 desc[UR24][R32.64], R46 ;  /* 0x0000002e20003986 */ /* 0x0009e2000c101518 */
[----:B------:R-:W-:Y:S02]  /*4d90*/  ISETP.LT.AND P3, PT, R63, UR7, !P0 ;  /* 0x000000073f007c0c */ /* 0x000fe4000c761270 */
[----:B0-----:R-:W-:Y:S01]  /*4da0*/  LEA R2, P6, R0, R53, 0x1 ;  /* 0x0000003500027211 */ /* 0x001fe200078c08ff */
[----:B------:R0:W-:Y:S01]  /*4db0*/  @P4 STG.E.U16 desc[UR24][R34.64], R47 ;  /* 0x0000002f22004986 */ /* 0x0001e2000c101518 */
[----:B------:R-:W-:Y:S02]  /*4dc0*/  PRMT R44, R44, 0x7632, R44 ;  /* 0x000076322c2c7816 */ /* 0x000fe4000000002c */
[----:B------:R-:W-:Y:S01]  /*4dd0*/  LEA.HI.X.SX32 R3, R0, R55, 0x1, P6 ;  /* 0x0000003700037211 */ /* 0x000fe200030f0eff */
[----:B------:R-:W-:Y:S01]  /*4de0*/  IMAD R0, R71, 0x2, R6 ;  /* 0x0000000247007824 */ /* 0x000fe200078e0206 */
[----:B---3--:R-:W-:Y:S01]  /*4df0*/  LEA R4, P6, R6, R53, 0x1 ;  /* 0x0000003506047211 */ /* 0x008fe200078c08ff */
[----:B------:R-:W3:Y:S01]  /*4e00*/  LDS.128 R36, [R36+UR12] ;  /* 0x0000000c24247984 */ /* 0x000ee20008000c00 */
[----:B------:R-:W-:-:S02]  /*4e10*/  PRMT R45, R45, 0x7632, R45 ;  /* 0x000076322d2d7816 */ /* 0x000fc4000000002d */
[----:B------:R-:W-:Y:S01]  /*4e20*/  LEA.HI.X.SX32 R5, R6, R55, 0x1, P6 ;  /* 0x0000003706057211 */ /* 0x000fe200030f0eff */
[C---:B------:R-:W-:Y:S01]  /*4e30*/  IMAD R6, R71.reuse, 0x2, R0 ;  /* 0x0000000247067824 */ /* 0x040fe200078e0200 */
[----:B----4-:R-:W-:Y:S01]  /*4e40*/  LEA R32, P6, R0, R53, 0x1 ;  /* 0x0000003500207211 */ /* 0x010fe200078c08ff */
[----:B------:R4:W-:Y:S01]  /*4e50*/  @P1 STG.E.U16 desc[UR24][R2.64], R44 ;  /* 0x0000002c02001986 */ /* 0x0009e2000c101518 */
[----:B------:R-:W-:Y:S02]  /*4e60*/  PRMT R46, R46, 0x7632, R46 ;  /* 0x000076322e2e7816 */ /* 0x000fe4000000002e */
[----:B------:R-:W-:Y:S01]  /*4e70*/  LEA.HI.X.SX32 R33, R0, R55, 0x1, P6 ;  /* 0x0000003700217211 */ /* 0x000fe200030f0eff */
[----:B------:R-:W-:Y:S01]  /*4e80*/  IMAD R0, R71, 0x2, R6 ;  /* 0x0000000247007824 */ /* 0x000fe200078e0206 */
[----:B0-----:R-:W-:Y:S01]  /*4e90*/  LEA R34, P6, R6, R53, 0x1 ;  /* 0x0000003506227211 */ /* 0x001fe200078c08ff */
[----:B------:R0:W-:Y:S01]  /*4ea0*/  @P2 STG.E.U16 desc[UR24][R4.64], R45 ;  /* 0x0000002d04002986 */ /* 0x0001e2000c101518 */
[----:B------:R-:W-:-:S02]  /*4eb0*/  ISETP.LT.AND P4, PT, R62, UR7, !P0 ;  /* 0x000000073e007c0c */ /* 0x000fc4000c781270 */
[----:B------:R-:W-:Y:S01]  /*4ec0*/  LEA.HI.X.SX32 R35, R6, R55, 0x1, P6 ;  /* 0x0000003706237211 */ /* 0x000fe200030f0eff */
[----:B------:R5:W-:Y:S01]  /*4ed0*/  @P5 STG.E.U16 desc[UR24][R32.64], R46 ;  /* 0x0000002e20005986 */ /* 0x000be2000c101518 */
[----:B------:R-:W-:Y:S02]  /*4ee0*/  PRMT R47, R47, 0x7632, R47 ;  /* 0x000076322f2f7816 */ /* 0x000fe4000000002f */
[C---:B----4-:R-:W-:Y:S02]  /*4ef0*/  LEA R2, P6, R0.reuse, R53, 0x1 ;  /* 0x0000003500027211 */ /* 0x050fe400078c08ff */
[----:B------:R-:W-:Y:S01]  /*4f00*/  ISETP.LT.AND P1, PT, R61, UR7, !P0 ;  /* 0x000000073d007c0c */ /* 0x000fe2000c721270 */
[----:B------:R4:W-:Y:S01]  /*4f10*/  @P3 STG.E.U16 desc[UR24][R34.64], R47 ;  /* 0x0000002f22003986 */ /* 0x0009e2000c101518 */
[----:B------:R-:W-:Y:S01]  /*4f20*/  LEA.HI.X.SX32 R3, R0, R55, 0x1, P6 ;  /* 0x0000003700037211 */ /* 0x000fe200030f0eff */
[----:B0-----:R-:W-:Y:S01]  /*4f30*/  IMAD R5, R71, 0x2, R0 ;  /* 0x0000000247057824 */ /* 0x001fe200078e0200 */
[----:B------:R-:W-:-:S02]  /*4f40*/  ISETP.LT.AND P2, PT, R60, UR7, !P0 ;  /* 0x000000073c007c0c */ /* 0x000fc4000c741270 */
[----:B------:R-:W-:Y:S01]  /*4f50*/  ISETP.LT.AND P5, PT, R59, UR7, !P0 ;  /* 0x000000073b007c0c */ /* 0x000fe2000c7a1270 */
[----:B------:R-:W-:Y:S01]  /*4f60*/  IMAD R0, R71, 0x2, R5 ;  /* 0x0000000247007824 */ /* 0x000fe200078e0205 */
[----:B------:R-:W-:Y:S01]  /*4f70*/  LEA R4, P6, R5, R53, 0x1 ;  /* 0x0000003505047211 */ /* 0x000fe200078c08ff */
[----:B-1----:R0:W-:Y:S01]  /*4f80*/  @P4 STG.E.U16 desc[UR24][R2.64], R28 ;  /* 0x0000001c02004986 */ /* 0x0021e2000c101518 */
[----:B------:R-:W-:Y:S01]  /*4f90*/  ISETP.LT.AND P3, PT, R58, UR7, !P0 ;  /* 0x000000073a007c0c */ /* 0x000fe2000c761270 */
[----:B------:R-:W-:Y:S01]  /*4fa0*/  IMAD R6, R71, 0x2, R0 ;  /* 0x0000000247067824 */ /* 0x000fe200078e0200 */
[----:B------:R-:W-:Y:S02]  /*4fb0*/  LEA.HI.X.SX32 R5, R5, R55, 0x1, P6 ;  /* 0x0000003705057211 */ /* 0x000fe400030f0eff */
[C---:B-----5:R-:W-:Y:S02]  /*4fc0*/  LEA R32, P6, R0.reuse, R53, 0x1 ;  /* 0x0000003500207211 */ /* 0x060fe400078c08ff */
[----:B------:R-:W-:Y:S01]  /*4fd0*/  ISETP.LT.AND P4, PT, R57, UR7, !P0 ;  /* 0x0000000739007c0c */ /* 0x000fe2000c781270 */
[----:B------:R1:W-:Y:S01]  /*4fe0*/  @P1 STG.E.U16 desc[UR24][R4.64], R29 ;  /* 0x0000001d04001986 */ /* 0x0003e2000c101518 */
[----:B------:R-:W-:Y:S01]  /*4ff0*/  LEA.HI.X.SX32 R33, R0, R55, 0x1, P6 ;  /* 0x0000003700217211 */ /* 0x000fe200030f0eff */
[----:B------:R-:W-:Y:S01]  /*5000*/  IMAD R0, R71, 0x2, R6 ;  /* 0x0000000247007824 */ /* 0x000fe200078e0206 */
[----:B----4-:R-:W-:-:S02]  /*5010*/  LEA R34, P6, R6, R53, 0x1 ;  /* 0x0000003506227211 */ /* 0x010fc400078c08ff */
[----:B0-----:R-:W-:Y:S01]  /*5020*/  PRMT R28, R28, 0x7632, R28 ;  /* 0x000076321c1c7816 */ /* 0x001fe2000000001c */
[----:B------:R-:W-:Y:S01]  /*5030*/  @P2 STG.E.U16 desc[UR24][R32.64], R30 ;  /* 0x0000001e20002986 */ /* 0x000fe2000c101518 */
[----:B------:R-:W-:Y:S01]  /*5040*/  LEA.HI.X.SX32 R35, R6, R55, 0x1, P6 ;  /* 0x0000003706237211 */ /* 0x000fe200030f0eff */
[----:B------:R-:W-:Y:S01]  /*5050*/  IMAD R6, R71, 0x2, R0 ;  /* 0x0000000247067824 */ /* 0x000fe200078e0200 */
[C---:B------:R-:W-:Y:S02]  /*5060*/  LEA R2, P6, R0.reuse, R53, 0x1 ;  /* 0x0000003500027211 */ /* 0x040fe400078c08ff */
[----:B------:R-:W-:Y:S01]  /*5070*/  ISETP.LT.AND P2, PT, R23, UR7, !P0 ;  /* 0x0000000717007c0c */ /* 0x000fe2000c741270 */
[----:B------:R-:W-:Y:S01]  /*5080*/  @P5 STG.E.U16 desc[UR24][R34.64], R31 ;  /* 0x0000001f22005986 */ /* 0x000fe2000c101518 */
[----:B------:R-:W-:Y:S01]  /*5090*/  LEA.HI.X.SX32 R3, R0, R55, 0x1, P6 ;  /* 0x0000003700037211 */ /* 0x000fe200030f0eff */
[----:B------:R-:W-:Y:S01]  /*50a0*/  IMAD R0, R71, 0x2, R6 ;  /* 0x0000000247007824 */ /* 0x000fe200078e0206 */
[----:B-1----:R-:W-:-:S02]  /*50b0*/  LEA R4, P6, R6, R53, 0x1 ;  /* 0x0000003506047211 */ /* 0x002fc400078c08ff */
[----:B------:R-:W-:Y:S01]  /*50c0*/  PRMT R29, R29, 0x7632, R29 ;  /* 0x000076321d1d7816 */ /* 0x000fe2000000001d */
[----:B------:R-:W-:Y:S01]  /*50d0*/  @P3 STG.E.U16 desc[UR24][R2.64], R28 ;  /* 0x0000001c02003986 */ /* 0x000fe2000c101518 */
[----:B------:R-:W-:Y:S01]  /*50e0*/  LEA.HI.X.SX32 R5, R6, R55, 0x1, P6 ;  /* 0x0000003706057211 */ /* 0x000fe200030f0eff */
[C---:B------:R-:W-:Y:S01]  /*50f0*/  IMAD R6, R71.reuse, 0x2, R0 ;  /* 0x0000000247067824 */ /* 0x040fe200078e0200 */
[----:B------:R-:W-:Y:S02]  /*5100*/  ISETP.LT.AND P5, PT, R22, UR7, !P0 ;  /* 0x0000000716007c0c */ /* 0x000fe4000c7a1270 */
[----:B------:R-:W-:Y:S01]  /*5110*/  LEA R22, P6, R0, R53, 0x1 ;  /* 0x0000003500167211 */ /* 0x000fe200078c08ff */
[----:B------:R0:W-:Y:S01]  /*5120*/  @P4 STG.E.U16 desc[UR24][R4.64], R29 ;  /* 0x0000001d04004986 */ /* 0x0001e2000c101518 */
[----:B------:R-:W-:Y:S02]  /*5130*/  ISETP.LT.AND P4, PT, R20, UR7, !P0 ;  /* 0x0000000714007c0c */ /* 0x000fe4000c781270 */
[----:B------:R-:W-:Y:S01]  /*5140*/  LEA.HI.X.SX32 R23, R0, R55, 0x1, P6 ;  /* 0x0000003700177211 */ /* 0x000fe200030f0eff */
[----:B------:R-:W-:Y:S01]  /*5150*/  IMAD R0, R71, 0x2, R6 ;  /* 0x0000000247007824 */ /* 0x000fe200078e0206 */
[----:B------:R-:W-:-:S02]  /*5160*/  ISETP.LT.AND P1, PT, R56, UR7, !P0 ;  /* 0x0000000738007c0c */ /* 0x000fc4000c721270 */
[C---:B------:R-:W-:Y:S02]  /*5170*/  LEA R20, P6, R6.reuse, R53, 0x1 ;  /* 0x0000003506147211 */ /* 0x040fe400078c08ff */
[----:B------:R-:W-:Y:S02]  /*5180*/  ISETP.LT.AND P3, PT, R21, UR7, !P0 ;  /* 0x0000000715007c0c */ /* 0x000fe4000c761270 */
[----:B------:R-:W-:Y:S01]  /*5190*/  LEA.HI.X.SX32 R21, R6, R55, 0x1, P6 ;  /* 0x0000003706157211 */ /* 0x000fe200030f0eff */
[----:B0-----:R-:W-:Y:S01]  /*51a0*/  IMAD R5, R71, 0x2, R0 ;  /* 0x0000000247057824 */ /* 0x001fe200078e0200 */
[----:B------:R-:W-:Y:S02]  /*51b0*/  LEA R2, P6, R0, R53, 0x1 ;  /* 0x0000003500027211 */ /* 0x000fe400078c08ff */
[----:B------:R-:W-:Y:S02]  /*51c0*/  PRMT R30, R30, 0x7632, R30 ;  /* 0x000076321e1e7816 */ /* 0x000fe4000000001e */
[----:B------:R-:W-:-:S02]  /*51d0*/  PRMT R31, R31, 0x7632, R31 ;  /* 0x000076321f1f7816 */ /* 0x000fc4000000001f */
[----:B------:R-:W-:Y:S01]  /*51e0*/  LEA.HI.X.SX32 R3, R0, R55, 0x1, P6 ;  /* 0x0000003700037211 */ /* 0x000fe200030f0eff */
[----:B------:R-:W-:Y:S01]  /*51f0*/  IMAD R0, R71, 0x2, R5 ;  /* 0x0000000247007824 */ /* 0x000fe200078e0205 */
[----:B------:R-:W-:Y:S01]  /*5200*/  LEA R4, P6, R5, R53, 0x1 ;  /* 0x0000003505047211 */ /* 0x000fe200078c08ff */
[----:B------:R-:W-:Y:S01]  /*5210*/  @P1 STG.E.U16 desc[UR24][R22.64], R30 ;  /* 0x0000001e16001986 */ /* 0x000fe2000c101518 */
[----:B------:R-:W-:Y:S01]  /*5220*/  ISETP.LT.AND P1, PT, R19, UR7, !P0 ;  /* 0x0000000713007c0c */ /* 0x000fe2000c721270 */
[----:B------:R-:W-:Y:S01]  /*5230*/  IMAD R6, R71, 0x2, R0 ;  /* 0x0000000247067824 */ /* 0x000fe200078e0200 */
[----:B------:R-:W-:Y:S01]  /*5240*/  LEA.HI.X.SX32 R5, R5, R55, 0x1, P6 ;  /* 0x0000003705057211 */ /* 0x000fe200030f0eff */
[----:B------:R-:W-:Y:S01]  /*5250*/  @P2 STG.E.U16 desc[UR24][R20.64], R31 ;  /* 0x0000001f14002986 */ /* 0x000fe2000c101518 */
[----:B------:R-:W-:Y:S02]  /*5260*/  ISETP.LT.AND P2, PT, R18, UR7, !P0 ;  /* 0x0000000712007c0c */ /* 0x000fe4000c741270 */
[----:B------:R-:W-:Y:S01]  /*5270*/  LEA R18, P6, R0, R53, 0x1 ;  /* 0x0000003500127211 */ /* 0x000fe200078c08ff */
[----:B--2---:R0:W-:Y:S01]  /*5280*/  @P5 STG.E.U16 desc[UR24][R2.64], R24 ;  /* 0x0000001802005986 */ /* 0x0041e2000c101518 */
[----:B------:R-:W-:-:S02]  /*5290*/  ISETP.LT.AND P5, PT, R17, UR7, !P0 ;  /* 0x0000000711007c0c */ /* 0x000fc4000c7a1270 */
[----:B------:R-:W-:Y:S01]  /*52a0*/  LEA.HI.X.SX32 R19, R0, R55, 0x1, P6 ;  /* 0x0000003700137211 */ /* 0x000fe200030f0eff */
[----:B------:R1:W-:Y:S01]  /*52b0*/  @P3 STG.E.U16 desc[UR24][R4.64], R25 ;  /* 0x0000001904003986 */ /* 0x0003e2000c101518 */
[----:B------:R-:W-:Y:S01]  /*52c0*/  ISETP.LT.AND P3, PT, R16, UR7, !P0 ;  /* 0x0000000710007c0c */ /* 0x000fe2000c761270 */
[----:B------:R-:W-:Y:S01]  /*52d0*/  IMAD R0, R71, 0x2, R6 ;  /* 0x0000000247007824 */ /* 0x000fe200078e0206 */
[C---:B------:R-:W-:Y:S01]  /*52e0*/  LEA R16, P6, R6.reuse, R53, 0x1 ;  /* 0x0000003506107211 */ /* 0x040fe200078c08ff */
[----:B------:R2:W-:Y:S01]  /*52f0*/  @P4 STG.E.U16 desc[UR24][R18.64], R26 ;  /* 0x0000001a12004986 */ /* 0x0005e2000c101518 */
[----:B------:R-:W-:Y:S02]  /*5300*/  ISETP.LT.AND P4, PT, R15, UR7, !P0 ;  /* 0x000000070f007c0c */ /* 0x000fe4000c781270 */
[----:B------:R-:W-:Y:S01]  /*5310*/  LEA.HI.X.SX32 R17, R6, R55, 0x1, P6 ;  /* 0x0000003706117211 */ /* 0x000fe200030f0eff */
[----:B------:R-:W-:Y:S01]  /*5320*/  IMAD R6, R71, 0x2, R0 ;  /* 0x0000000247067824 */ /* 0x000fe200078e0200 */
[----:B0-----:R-:W-:-:S02]  /*5330*/  LEA R2, P6, R0, R53, 0x1 ;  /* 0x0000003500027211 */ /* 0x001fc400078c08ff */
[----:B------:R-:W-:Y:S01]  /*5340*/  PRMT R24, R24, 0x7632, R24 ;  /* 0x0000763218187816 */ /* 0x000fe20000000018 */
[----:B------:R-:W-:Y:S01]  /*5350*/  @P1 STG.E.U16 desc[UR24][R16.64], R27 ;  /* 0x0000001b10001986 */ /* 0x000fe2000c101518 */
[----:B------:R-:W-:Y:S01]  /*5360*/  LEA.HI.X.SX32 R3, R0, R55, 0x1, P6 ;  /* 0x0000003700037211 */ /* 0x000fe200030f0eff */
[----:B------:R-:W-:Y:S01]  /*5370*/  IMAD R0, R71, 0x2, R6 ;  /* 0x0000000247007824 */ /* 0x000fe200078e0206 */
[C---:B-1----:R-:W-:Y:S02]  /*5380*/  LEA R4, P6, R6.reuse, R53, 0x1 ;  /* 0x0000003506047211 */ /* 0x042fe400078c08ff */
[----:B------:R-:W-:Y:S01]  /*5390*/  PRMT R25, R25, 0x7632, R25 ;  /* 0x0000763219197816 */ /* 0x000fe20000000019 */
[----:B------:R0:W-:Y:S01]  /*53a0*/  @P2 STG.E.U16 desc[UR24][R2.64], R24 ;  /* 0x0000001802002986 */ /* 0x0001e2000c101518 */
[----:B------:R-:W-:Y:S01]  /*53b0*/  LEA.HI.X.SX32 R5, R6, R55, 0x1, P6 ;  /* 0x0000003706057211 */ /* 0x000fe200030f0eff */
[----:B------:R-:W-:Y:S01]  /*53c0*/  IMAD R6, R71, 0x2, R0 ;  /* 0x0000000247067824 */ /* 0x000fe200078e0200 */
[----:B------:R-:W-:-:S02]  /*53d0*/  ISETP.LT.AND P1, PT, R14, UR7, !P0 ;  /* 0x000000070e007c0c */ /* 0x000fc4000c721270 */
[----:B------:R-:W-:Y:S01]  /*53e0*/  LEA R14, P6, R0, R53, 0x1 ;  /* 0x00000035000e7211 */ /* 0x000fe200078c08ff */
[----:B------:R1:W-:Y:S01]  /*53f0*/  @P5 STG.E.U16 desc[UR24][R4.64], R25 ;  /* 0x0000001904005986 */ /* 0x0003e2000c101518 */
[----:B------:R-:W-:Y:S02]  /*5400*/  ISETP.LT.AND P5, PT, R12, UR7, !P0 ;  /* 0x000000070c007c0c */ /* 0x000fe4000c7a1270 */
[----:B------:R-:W-:Y:S01]  /*5410*/  LEA.HI.X.SX32 R15, R0, R55, 0x1, P6 ;  /* 0x00000037000f7211 */ /* 0x000fe200030f0eff */
[----:B------:R-:W-:Y:S01]  /*5420*/  IMAD R0, R71, 0x2, R6 ;  /* 0x0000000247007824 */ /* 0x000fe200078e0206 */
[----:B------:R-:W-:Y:S02]  /*5430*/  LEA R12, P6, R6, R53, 0x1 ;  /* 0x00000035060c7211 */ /* 0x000fe400078c08ff */
[----:B--2---:R-:W-:Y:S02]  /*5440*/  PRMT R26, R26, 0x7632, R26 ;  /* 0x000076321a1a7816 */ /* 0x004fe4000000001a */
[----:B------:R-:W-:-:S02]  /*5450*/  ISETP.LT.AND P2, PT, R13, UR7, !P0 ;  /* 0x000000070d007c0c */ /* 0x000fc4000c741270 */
[----:B------:R-:W-:Y:S01]  /*5460*/  LEA.HI.X.SX32 R13, R6, R55, 0x1, P6 ;  /* 0x00000037060d7211 */ /* 0x000fe200030f0eff */
[C---:B------:R-:W-:Y:S01]  /*5470*/  IMAD R6, R71.reuse, 0x2, R0 ;  /* 0x0000000247067824 */ /* 0x040fe200078e0200 */
[----:B------:R2:W-:Y:S01]  /*5480*/  @P3 STG.E.U16 desc[UR24][R14.64], R26 ;  /* 0x0000001a0e003986 */ /* 0x0005e2000c101518 */
[-C--:B0-----:R-:W-:Y:S02]  /*5490*/  LEA R2, P3, R0, R53.reuse, 0x1 ;  /* 0x0000003500027211 */ /* 0x081fe400078608ff */
[C---:B------:R-:W-:Y:S01]  /*54a0*/  IMAD R16, R71.reuse, 0x2, R6 ;  /* 0x0000000247107824 */ /* 0x040fe200078e0206 */
[----:B-1----:R-:W-:Y:S02]  /*54b0*/  LEA R4, P6, R6, R53, 0x1 ;  /* 0x0000003506047211 */ /* 0x002fe400078c08ff */
[----:B------:R-:W-:Y:S01]  /*54c0*/  LEA.HI.X.SX32 R3, R0, R55, 0x1, P3 ;  /* 0x0000003700037211 */ /* 0x000fe200018f0eff */
[----:B------:R-:W-:Y:S01]  /*54d0*/  IMAD R0, R71, 0x2, R16 ;  /* 0x0000000247007824 */ /* 0x000fe200078e0210 */
[----:B------:R-:W-:-:S02]  /*54e0*/  PRMT R27, R27, 0x7632, R27 ;  /* 0x000076321b1b7816 */ /* 0x000fc4000000001b */
[----:B------:R-:W-:Y:S01]  /*54f0*/  LEA.HI.X.SX32 R5, R6, R55, 0x1, P6 ;  /* 0x0000003706057211 */ /* 0x000fe200030f0eff */
[----:B------:R-:W-:Y:S01]  /*5500*/  IMAD R6, R71, 0x2, R0 ;  /* 0x0000000247067824 */ /* 0x000fe200078e0200 */
[----:B------:R-:W-:Y:S01]  /*5510*/  ISETP.LT.AND P3, PT, R10, UR7, !P0 ;  /* 0x000000070a007c0c */ /* 0x000fe2000c761270 */
[----:B------:R0:W-:Y:S01]  /*5520*/  @P4 STG.E.U16 desc[UR24][R12.64], R27 ;  /* 0x0000001b0c004986 */ /* 0x0001e2000c101518 */
[----:B------:R-:W-:Y:S01]  /*5530*/  ISETP.LT.AND P4, PT, R11, UR7, !P0 ;  /* 0x000000070b007c0c */ /* 0x000fe2000c781270 */
[C---:B------:R-:W-:Y:S01]  /*5540*/  IMAD R17, R71.reuse, 0x2, R6 ;  /* 0x0000000247117824 */ /* 0x040fe200078e0206 */
[-C--:B--2---:R-:W-:Y:S01]  /*5550*/  LEA R14, P6, R6, R53.reuse, 0x1 ;  /* 0x00000035060e7211 */ /* 0x084fe200078c08ff */
[----:B---3--:R1:W-:Y:S01]  /*5560*/  @P1 STG.E.U16 desc[UR24][R2.64], R36 ;  /* 0x0000002402001986 */ /* 0x0083e2000c101518 */
[----:B------:R-:W-:Y:S02]  /*5570*/  LEA R10, P1, R16, R53, 0x1 ;  /* 0x00000035100a7211 */ /* 0x000fe400078208ff */
[-C--:B------:R-:W-:Y:S01]  /*5580*/  LEA.HI.X.SX32 R15, R6, R55.reuse, 0x1, P6 ;  /* 0x00000037060f7211 */ /* 0x080fe200030f0eff */
[----:B------:R2:W-:Y:S01]  /*5590*/  @P2 STG.E.U16 desc[UR24][R4.64], R37 ;  /* 0x0000002504002986 */ /* 0x0005e2000c101518 */
[----:B------:R-:W-:Y:S01]  /*55a0*/  LEA.HI.X.SX32 R11, R16, R55, 0x1, P1 ;  /* 0x00000037100b7211 */ /* 0x000fe200008f0eff */
[----:B------:R-:W-:Y:S01]  /*55b0*/  IMAD R16, R71, 0x2, R17 ;  /* 0x0000000247107824 */ /* 0x000fe200078e0211 */
[----:B0-----:R-:W-:-:S03]  /*55c0*/  LEA R12, P2, R0, R53, 0x1 ;  /* 0x00000035000c7211 */ /* 0x001fc600078408ff */
[----:B------:R0:W-:Y:S01]  /*55d0*/  @P5 STG.E.U16 desc[UR24][R10.64], R38 ;  /* 0x000000260a005986 */ /* 0x0001e2000c101518 */
[----:B------:R-:W-:Y:S01]  /*55e0*/  LEA.HI.X.SX32 R13, R0, R55, 0x1, P2 ;  /* 0x00000037000d7211 */ /* 0x000fe200010f0eff */
[----:B------:R-:W-:Y:S01]  /*55f0*/  IMAD R0, R71, 0x2, R16 ;  /* 0x0000000247007824 */ /* 0x000fe200078e0210 */
[-C--:B-1----:R-:W-:Y:S02]  /*5600*/  LEA R2, P6, R17, R53.reuse, 0x1 ;  /* 0x0000003511027211 */ /* 0x082fe400078c08ff */
[C---:B--2---:R-:W-:Y:S01]  /*5610*/  LEA R4, P1, R16.reuse, R53, 0x1 ;  /* 0x0000003510047211 */ /* 0x044fe200078208ff */
[----:B------:R0:W-:Y:S01]  /*5620*/  @P4 STG.E.U16 desc[UR24][R12.64], R39 ;  /* 0x000000270c004986 */ /* 0x0001e2000c101518 */
[----:B------:R-:W-:Y:S02]  /*5630*/  ISETP.LT.AND P2, PT, R9, UR7, !P0 ;  /* 0x0000000709007c0c */ /* 0x000fe4000c741270 */
[----:B------:R-:W-:Y:S02]  /*5640*/  LEA.HI.X.SX32 R5, R16, R55, 0x1, P1 ;  /* 0x0000003710057211 */ /* 0x000fe400008f0eff */
[----:B------:R-:W-:-:S02]  /*5650*/  ISETP.LT.AND P1, PT, R8, UR7, !P0 ;  /* 0x0000000708007c0c */ /* 0x000fc4000c721270 */
[----:B------:R-:W-:Y:S02]  /*5660*/  ISETP.LT.AND P0, PT, R7, UR7, !P0 ;  /* 0x0000000707007c0c */ /* 0x000fe4000c701270 */
[----:B------:R-:W-:Y:S02]  /*5670*/  LEA.HI.X.SX32 R3, R17, R55, 0x1, P6 ;  /* 0x0000003711037211 */ /* 0x000fe400030f0eff */
[----:B------:R-:W-:Y:S02]  /*5680*/  LEA R6, P6, R0, R53, 0x1 ;  /* 0x0000003500067211 */ /* 0x000fe400078c08ff */
[----:B------:R-:W-:Y:S02]  /*5690*/  PRMT R36, R36, 0x7632, R36 ;  /* 0x0000763224247816 */ /* 0x000fe40000000024 */
[----:B------:R-:W-:Y:S02]  /*56a0*/  LEA.HI.X.SX32 R7, R0, R55, 0x1, P6 ;  /* 0x0000003700077211 */ /* 0x000fe400030f0eff */
[----:B------:R-:W-:Y:S01]  /*56b0*/  PRMT R37, R37, 0x7632, R37 ;  /* 0x0000763225257816 */ /* 0x000fe20000000025 */
[----:B------:R0:W-:Y:S01]  /*56c0*/  @P3 STG.E.U16 desc[UR24][R14.64], R36 ;  /* 0x000000240e003986 */ /* 0x0001e2000c101518 */
[----:B------:R-:W-:-:S03]  /*56d0*/  PRMT R0, R38, 0x7632, R0 ;  /* 0x0000763226007816 */ /* 0x000fc60000000000 */
[----:B------:R0:W-:Y:S04]  /*56e0*/  @P2 STG.E.U16 desc[UR24][R2.64], R37 ;  /* 0x0000002502002986 */ /* 0x0001e8000c101518 */
[----:B------:R0:W-:Y:S01]  /*56f0*/  @P1 STG.E.U16 desc[UR24][R4.64], R0 ;  /* 0x0000000004001986 */ /* 0x0001e2000c101518 */
[----:B------:R-:W-:Y:S05]  /*5700*/  @!P0 EXIT ;  /* 0x000000000000894d */ /* 0x000fea0003800000 */
[----:B0-----:R-:W-:-:S05]  /*5710*/  PRMT R3, R39, 0x7632, R3 ;  /* 0x0000763227037816 */ /* 0x001fca0000000003 */
[----:B------:R-:W-:Y:S01]  /*5720*/  STG.E.U16 desc[UR24][R6.64], R3 ;  /* 0x0000000306007986 */ /* 0x000fe2000c101518 */
[----:B------:R-:W-:Y:S05]  /*5730*/  EXIT ;  /* 0x000000000000794d */ /* 0x000fea0003800000 */
.L_x_2:
[----:B------:R-:W-:-:S00]  /*5740*/  BRA `(.L_x_2) ;  /* 0xfffffffc00fc7947 */ /* 0x000fc0000383ffff */
[----:B------:R-:W-:-:S00]  /*5750*/  NOP ;  /* 0x0000000000007918 */ /* 0x000fc00000000000 */
        /* <DEDUP_REMOVED lines=10> */
.L_x_3:


//--------------------- .nv.shared.matmul_kernel  --------------------------
	.section	.nv.shared.matmul_kernel,"aw",@nobits
	.sectionflags	@""
	.align	16
	.zero		1024


//--------------------- .nv.shared.reserved.0     --------------------------
	.section	.nv.shared.reserved.0,"aw",@nobits
	.weak		__nv_reservedSMEM_offset_0_alias
	.size		__nv_reservedSMEM_offset_0_alias, 0, 0
	.other		__nv_reservedSMEM_offset_0_alias,@"STO_CUDA_RESERVED_SHARED STV_DEFAULT"
__nv_reservedSMEM_offset_0_alias:
	.zero		0


//--------------------- .nv.constant0.matmul_kernel --------------------------
	.section	.nv.constant0.matmul_kernel,"a",@progbits
	.sectionflags	@""
	.align	4
.nv.constant0.matmul_kernel:
	.zero		608


//--------------------- SYMBOLS --------------------------

	.type		.nv.reservedSmem.offset0,@object
	.size		.nv.reservedSmem.offset0,0x4
